//
// Generated by NVIDIA NVVM Compiler
//
// Compiler Build ID: CL-36424714
// Cuda compilation tools, release 13.0, V13.0.88
// Based on NVVM 20.0.0
//

.version 9.0
.target sm_100
.address_size 64

	// .globl	_Z17assignment_kernelPKfS0_PiPfii

.visible .entry _Z17assignment_kernelPKfS0_PiPfii(
	.param .u64 .ptr .align 1 _Z17assignment_kernelPKfS0_PiPfii_param_0,
	.param .u64 .ptr .align 1 _Z17assignment_kernelPKfS0_PiPfii_param_1,
	.param .u64 .ptr .align 1 _Z17assignment_kernelPKfS0_PiPfii_param_2,
	.param .u64 .ptr .align 1 _Z17assignment_kernelPKfS0_PiPfii_param_3,
	.param .u32 _Z17assignment_kernelPKfS0_PiPfii_param_4,
	.param .u32 _Z17assignment_kernelPKfS0_PiPfii_param_5
)
{
	.reg .pred 	%p<40>;
	.reg .b32 	%r<109>;
	.reg .b32 	%f<143>;
	.reg .b64 	%rd<26>;

	ld.param.u64 	%rd8, [_Z17assignment_kernelPKfS0_PiPfii_param_0];
	ld.param.u64 	%rd11, [_Z17assignment_kernelPKfS0_PiPfii_param_1];
	ld.param.u64 	%rd9, [_Z17assignment_kernelPKfS0_PiPfii_param_2];
	ld.param.u64 	%rd10, [_Z17assignment_kernelPKfS0_PiPfii_param_3];
	ld.param.u32 	%r32, [_Z17assignment_kernelPKfS0_PiPfii_param_4];
	ld.param.u32 	%r31, [_Z17assignment_kernelPKfS0_PiPfii_param_5];
	cvta.to.global.u64 	%rd1, %rd11;
	mov.u32 	%r33, %ctaid.x;
	mov.u32 	%r34, %ntid.x;
	mov.u32 	%r35, %tid.x;
	mad.lo.s32 	%r1, %r33, %r34, %r35;
	setp.ge.s32 	%p1, %r1, %r32;
	@%p1 bra 	$L__BB0_15;
	setp.lt.s32 	%p2, %r31, 1;
	mov.f32 	%f142, 0f7F7FFFFF;
	mov.b32 	%r108, -1;
	@%p2 bra 	$L__BB0_14;
	cvta.to.global.u64 	%rd12, %rd8;
	mul.wide.s32 	%rd13, %r1, 4;
	add.s64 	%rd14, %rd12, %rd13;
	ld.global.f32 	%f1, [%rd14];
	and.b32  	%r2, %r31, 15;
	setp.lt.u32 	%p3, %r31, 16;
	mov.b32 	%r108, -1;
	mov.f32 	%f142, 0f7F7FFFFF;
	mov.b32 	%r100, 0;
	@%p3 bra 	$L__BB0_5;
	and.b32  	%r100, %r31, 2147483632;
	add.s64 	%rd24, %rd1, 32;
	mov.b32 	%r108, -1;
	mov.f32 	%f142, 0f7F7FFFFF;
	mov.b32 	%r94, 0;
$L__BB0_4:
	.pragma "nounroll";
	ld.global.f32 	%f19, [%rd24+-32];
	sub.f32 	%f20, %f1, %f19;
	mul.f32 	%f21, %f20, %f20;
	setp.lt.f32 	%p4, %f21, %f142;
	selp.b32 	%r42, %r94, %r108, %p4;
	selp.f32 	%f22, %f21, %f142, %p4;
	ld.global.f32 	%f23, [%rd24+-28];
	sub.f32 	%f24, %f1, %f23;
	mul.f32 	%f25, %f24, %f24;
	setp.lt.f32 	%p5, %f25, %f22;
	add.s32 	%r43, %r94, 1;
	selp.b32 	%r44, %r43, %r42, %p5;
	selp.f32 	%f26, %f25, %f22, %p5;
	ld.global.f32 	%f27, [%rd24+-24];
	sub.f32 	%f28, %f1, %f27;
	mul.f32 	%f29, %f28, %f28;
	setp.lt.f32 	%p6, %f29, %f26;
	add.s32 	%r45, %r94, 2;
	selp.b32 	%r46, %r45, %r44, %p6;
	selp.f32 	%f30, %f29, %f26, %p6;
	ld.global.f32 	%f31, [%rd24+-20];
	sub.f32 	%f32, %f1, %f31;
	mul.f32 	%f33, %f32, %f32;
	setp.lt.f32 	%p7, %f33, %f30;
	add.s32 	%r47, %r94, 3;
	selp.b32 	%r48, %r47, %r46, %p7;
	selp.f32 	%f34, %f33, %f30, %p7;
	ld.global.f32 	%f35, [%rd24+-16];
	sub.f32 	%f36, %f1, %f35;
	mul.f32 	%f37, %f36, %f36;
	setp.lt.f32 	%p8, %f37, %f34;
	add.s32 	%r49, %r94, 4;
	selp.b32 	%r50, %r49, %r48, %p8;
	selp.f32 	%f38, %f37, %f34, %p8;
	ld.global.f32 	%f39, [%rd24+-12];
	sub.f32 	%f40, %f1, %f39;
	mul.f32 	%f41, %f40, %f40;
	setp.lt.f32 	%p9, %f41, %f38;
	add.s32 	%r51, %r94, 5;
	selp.b32 	%r52, %r51, %r50, %p9;
	selp.f32 	%f42, %f41, %f38, %p9;
	ld.global.f32 	%f43, [%rd24+-8];
	sub.f32 	%f44, %f1, %f43;
	mul.f32 	%f45, %f44, %f44;
	setp.lt.f32 	%p10, %f45, %f42;
	add.s32 	%r53, %r94, 6;
	selp.b32 	%r54, %r53, %r52, %p10;
	selp.f32 	%f46, %f45, %f42, %p10;
	ld.global.f32 	%f47, [%rd24+-4];
	sub.f32 	%f48, %f1, %f47;
	mul.f32 	%f49, %f48, %f48;
	setp.lt.f32 	%p11, %f49, %f46;
	add.s32 	%r55, %r94, 7;
	selp.b32 	%r56, %r55, %r54, %p11;
	selp.f32 	%f50, %f49, %f46, %p11;
	ld.global.f32 	%f51, [%rd24];
	sub.f32 	%f52, %f1, %f51;
	mul.f32 	%f53, %f52, %f52;
	setp.lt.f32 	%p12, %f53, %f50;
	add.s32 	%r57, %r94, 8;
	selp.b32 	%r58, %r57, %r56, %p12;
	selp.f32 	%f54, %f53, %f50, %p12;
	ld.global.f32 	%f55, [%rd24+4];
	sub.f32 	%f56, %f1, %f55;
	mul.f32 	%f57, %f56, %f56;
	setp.lt.f32 	%p13, %f57, %f54;
	add.s32 	%r59, %r94, 9;
	selp.b32 	%r60, %r59, %r58, %p13;
	selp.f32 	%f58, %f57, %f54, %p13;
	ld.global.f32 	%f59, [%rd24+8];
	sub.f32 	%f60, %f1, %f59;
	mul.f32 	%f61, %f60, %f60;
	setp.lt.f32 	%p14, %f61, %f58;
	add.s32 	%r61, %r94, 10;
	selp.b32 	%r62, %r61, %r60, %p14;
	selp.f32 	%f62, %f61, %f58, %p14;
	ld.global.f32 	%f63, [%rd24+12];
	sub.f32 	%f64, %f1, %f63;
	mul.f32 	%f65, %f64, %f64;
	setp.lt.f32 	%p15, %f65, %f62;
	add.s32 	%r63, %r94, 11;
	selp.b32 	%r64, %r63, %r62, %p15;
	selp.f32 	%f66, %f65, %f62, %p15;
	ld.global.f32 	%f67, [%rd24+16];
	sub.f32 	%f68, %f1, %f67;
	mul.f32 	%f69, %f68, %f68;
	setp.lt.f32 	%p16, %f69, %f66;
	add.s32 	%r65, %r94, 12;
	selp.b32 	%r66, %r65, %r64, %p16;
	selp.f32 	%f70, %f69, %f66, %p16;
	ld.global.f32 	%f71, [%rd24+20];
	sub.f32 	%f72, %f1, %f71;
	mul.f32 	%f73, %f72, %f72;
	setp.lt.f32 	%p17, %f73, %f70;
	add.s32 	%r67, %r94, 13;
	selp.b32 	%r68, %r67, %r66, %p17;
	selp.f32 	%f74, %f73, %f70, %p17;
	ld.global.f32 	%f75, [%rd24+24];
	sub.f32 	%f76, %f1, %f75;
	mul.f32 	%f77, %f76, %f76;
	setp.lt.f32 	%p18, %f77, %f74;
	add.s32 	%r69, %r94, 14;
	selp.b32 	%r70, %r69, %r68, %p18;
	selp.f32 	%f78, %f77, %f74, %p18;
	ld.global.f32 	%f79, [%rd24+28];
	sub.f32 	%f80, %f1, %f79;
	mul.f32 	%f81, %f80, %f80;
	setp.lt.f32 	%p19, %f81, %f78;
	add.s32 	%r71, %r94, 15;
	selp.b32 	%r108, %r71, %r70, %p19;
	selp.f32 	%f142, %f81, %f78, %p19;
	add.s64 	%rd24, %rd24, 64;
	add.s32 	%r94, %r94, 16;
	setp.ne.s32 	%p20, %r94, %r100;
	@%p20 bra 	$L__BB0_4;
$L__BB0_5:
	setp.eq.s32 	%p21, %r2, 0;
	@%p21 bra 	$L__BB0_14;
	and.b32  	%r11, %r31, 7;
	setp.lt.u32 	%p22, %r2, 8;
	@%p22 bra 	$L__BB0_8;
	mul.wide.u32 	%rd15, %r100, 4;
	add.s64 	%rd16, %rd1, %rd15;
	ld.global.f32 	%f83, [%rd16];
	sub.f32 	%f84, %f1, %f83;
	mul.f32 	%f85, %f84, %f84;
	setp.lt.f32 	%p23, %f85, %f142;
	selp.b32 	%r73, %r100, %r108, %p23;
	selp.f32 	%f86, %f85, %f142, %p23;
	add.s32 	%r74, %r100, 1;
	ld.global.f32 	%f87, [%rd16+4];
	sub.f32 	%f88, %f1, %f87;
	mul.f32 	%f89, %f88, %f88;
	setp.lt.f32 	%p24, %f89, %f86;
	selp.b32 	%r75, %r74, %r73, %p24;
	selp.f32 	%f90, %f89, %f86, %p24;
	add.s32 	%r76, %r100, 2;
	ld.global.f32 	%f91, [%rd16+8];
	sub.f32 	%f92, %f1, %f91;
	mul.f32 	%f93, %f92, %f92;
	setp.lt.f32 	%p25, %f93, %f90;
	selp.b32 	%r77, %r76, %r75, %p25;
	selp.f32 	%f94, %f93, %f90, %p25;
	add.s32 	%r78, %r100, 3;
	ld.global.f32 	%f95, [%rd16+12];
	sub.f32 	%f96, %f1, %f95;
	mul.f32 	%f97, %f96, %f96;
	setp.lt.f32 	%p26, %f97, %f94;
	selp.b32 	%r79, %r78, %r77, %p26;
	selp.f32 	%f98, %f97, %f94, %p26;
	add.s32 	%r80, %r100, 4;
	ld.global.f32 	%f99, [%rd16+16];
	sub.f32 	%f100, %f1, %f99;
	mul.f32 	%f101, %f100, %f100;
	setp.lt.f32 	%p27, %f101, %f98;
	selp.b32 	%r81, %r80, %r79, %p27;
	selp.f32 	%f102, %f101, %f98, %p27;
	add.s32 	%r82, %r100, 5;
	ld.global.f32 	%f103, [%rd16+20];
	sub.f32 	%f104, %f1, %f103;
	mul.f32 	%f105, %f104, %f104;
	setp.lt.f32 	%p28, %f105, %f102;
	selp.b32 	%r83, %r82, %r81, %p28;
	selp.f32 	%f106, %f105, %f102, %p28;
	add.s32 	%r84, %r100, 6;
	ld.global.f32 	%f107, [%rd16+24];
	sub.f32 	%f108, %f1, %f107;
	mul.f32 	%f109, %f108, %f108;
	setp.lt.f32 	%p29, %f109, %f106;
	selp.b32 	%r85, %r84, %r83, %p29;
	selp.f32 	%f110, %f109, %f106, %p29;
	add.s32 	%r86, %r100, 7;
	ld.global.f32 	%f111, [%rd16+28];
	sub.f32 	%f112, %f1, %f111;
	mul.f32 	%f113, %f112, %f112;
	setp.lt.f32 	%p30, %f113, %f110;
	selp.b32 	%r108, %r86, %r85, %p30;
	selp.f32 	%f142, %f113, %f110, %p30;
	add.s32 	%r100, %r100, 8;
$L__BB0_8:
	setp.eq.s32 	%p31, %r11, 0;
	@%p31 bra 	$L__BB0_14;
	and.b32  	%r17, %r31, 3;
	setp.lt.u32 	%p32, %r11, 4;
	@%p32 bra 	$L__BB0_11;
	mul.wide.u32 	%rd17, %r100, 4;
	add.s64 	%rd18, %rd1, %rd17;
	ld.global.f32 	%f115, [%rd18];
	sub.f32 	%f116, %f1, %f115;
	mul.f32 	%f117, %f116, %f116;
	setp.lt.f32 	%p33, %f117, %f142;
	selp.b32 	%r88, %r100, %r108, %p33;
	selp.f32 	%f118, %f117, %f142, %p33;
	add.s32 	%r89, %r100, 1;
	ld.global.f32 	%f119, [%rd18+4];
	sub.f32 	%f120, %f1, %f119;
	mul.f32 	%f121, %f120, %f120;
	setp.lt.f32 	%p34, %f121, %f118;
	selp.b32 	%r90, %r89, %r88, %p34;
	selp.f32 	%f122, %f121, %f118, %p34;
	add.s32 	%r91, %r100, 2;
	ld.global.f32 	%f123, [%rd18+8];
	sub.f32 	%f124, %f1, %f123;
	mul.f32 	%f125, %f124, %f124;
	setp.lt.f32 	%p35, %f125, %f122;
	selp.b32 	%r92, %r91, %r90, %p35;
	selp.f32 	%f126, %f125, %f122, %p35;
	add.s32 	%r93, %r100, 3;
	ld.global.f32 	%f127, [%rd18+12];
	sub.f32 	%f128, %f1, %f127;
	mul.f32 	%f129, %f128, %f128;
	setp.lt.f32 	%p36, %f129, %f126;
	selp.b32 	%r108, %r93, %r92, %p36;
	selp.f32 	%f142, %f129, %f126, %p36;
	add.s32 	%r100, %r100, 4;
$L__BB0_11:
	setp.eq.s32 	%p37, %r17, 0;
	@%p37 bra 	$L__BB0_14;
	mul.wide.u32 	%rd19, %r100, 4;
	add.s64 	%rd25, %rd1, %rd19;
	neg.s32 	%r105, %r17;
$L__BB0_13:
	.pragma "nounroll";
	ld.global.f32 	%f130, [%rd25];
	sub.f32 	%f131, %f1, %f130;
	mul.f32 	%f132, %f131, %f131;
	setp.lt.f32 	%p38, %f132, %f142;
	selp.b32 	%r108, %r100, %r108, %p38;
	selp.f32 	%f142, %f132, %f142, %p38;
	add.s32 	%r100, %r100, 1;
	add.s64 	%rd25, %rd25, 4;
	add.s32 	%r105, %r105, 1;
	setp.ne.s32 	%p39, %r105, 0;
	@%p39 bra 	$L__BB0_13;
$L__BB0_14:
	cvta.to.global.u64 	%rd20, %rd9;
	mul.wide.s32 	%rd21, %r1, 4;
	add.s64 	%rd22, %rd20, %rd21;
	st.global.u32 	[%rd22], %r108;
	cvta.to.global.u64 	%rd23, %rd10;
	atom.global.add.f32 	%f133, [%rd23], %f142;
$L__BB0_15:
	ret;

}
	// .globl	_Z16zero_sums_kernelPfPii
.visible .entry _Z16zero_sums_kernelPfPii(
	.param .u64 .ptr .align 1 _Z16zero_sums_kernelPfPii_param_0,
	.param .u64 .ptr .align 1 _Z16zero_sums_kernelPfPii_param_1,
	.param .u32 _Z16zero_sums_kernelPfPii_param_2
)
{
	.reg .pred 	%p<2>;
	.reg .b32 	%r<7>;
	.reg .b64 	%rd<8>;

	ld.param.u64 	%rd1, [_Z16zero_sums_kernelPfPii_param_0];
	ld.param.u64 	%rd2, [_Z16zero_sums_kernelPfPii_param_1];
	ld.param.u32 	%r2, [_Z16zero_sums_kernelPfPii_param_2];
	mov.u32 	%r3, %ctaid.x;
	mov.u32 	%r4, %ntid.x;
	mov.u32 	%r5, %tid.x;
	mad.lo.s32 	%r1, %r3, %r4, %r5;
	setp.ge.s32 	%p1, %r1, %r2;
	@%p1 bra 	$L__BB1_2;
	cvta.to.global.u64 	%rd3, %rd1;
	cvta.to.global.u64 	%rd4, %rd2;
	mul.wide.s32 	%rd5, %r1, 4;
	add.s64 	%rd6, %rd3, %rd5;
	mov.b32 	%r6, 0;
	st.global.u32 	[%rd6], %r6;
	add.s64 	%rd7, %rd4, %rd5;
	st.global.u32 	[%rd7], %r6;
$L__BB1_2:
	ret;

}
	// .globl	_Z18update_sums_kernelPKfPKiPfPii
.visible .entry _Z18update_sums_kernelPKfPKiPfPii(
	.param .u64 .ptr .align 1 _Z18update_sums_kernelPKfPKiPfPii_param_0,
	.param .u64 .ptr .align 1 _Z18update_sums_kernelPKfPKiPfPii_param_1,
	.param .u64 .ptr .align 1 _Z18update_sums_kernelPKfPKiPfPii_param_2,
	.param .u64 .ptr .align 1 _Z18update_sums_kernelPKfPKiPfPii_param_3,
	.param .u32 _Z18update_sums_kernelPKfPKiPfPii_param_4
)
{
	.reg .pred 	%p<2>;
	.reg .b32 	%r<8>;
	.reg .b32 	%f<3>;
	.reg .b64 	%rd<15>;

	ld.param.u64 	%rd1, [_Z18update_sums_kernelPKfPKiPfPii_param_0];
	ld.param.u64 	%rd2, [_Z18update_sums_kernelPKfPKiPfPii_param_1];
	ld.param.u64 	%rd3, [_Z18update_sums_kernelPKfPKiPfPii_param_2];
	ld.param.u64 	%rd4, [_Z18update_sums_kernelPKfPKiPfPii_param_3];
	ld.param.u32 	%r2, [_Z18update_sums_kernelPKfPKiPfPii_param_4];
	mov.u32 	%r3, %ctaid.x;
	mov.u32 	%r4, %ntid.x;
	mov.u32 	%r5, %tid.x;
	mad.lo.s32 	%r1, %r3, %r4, %r5;
	setp.ge.s32 	%p1, %r1, %r2;
	@%p1 bra 	$L__BB2_2;
	cvta.to.global.u64 	%rd5, %rd2;
	cvta.to.global.u64 	%rd6, %rd1;
	cvta.to.global.u64 	%rd7, %rd3;
	cvta.to.global.u64 	%rd8, %rd4;
	mul.wide.s32 	%rd9, %r1, 4;
	add.s64 	%rd10, %rd5, %rd9;
	ld.global.u32 	%r6, [%rd10];
	mul.wide.s32 	%rd11, %r6, 4;
	add.s64 	%rd12, %rd7, %rd11;
	add.s64 	%rd13, %rd6, %rd9;
	ld.global.f32 	%f1, [%rd13];
	atom.global.add.f32 	%f2, [%rd12], %f1;
	add.s64 	%rd14, %rd8, %rd11;
	atom.global.add.u32 	%r7, [%rd14], 1;
$L__BB2_2:
	ret;

}
	// .globl	_Z23update_centroids_kernelPKfPfS0_PKii
.visible .entry _Z23update_centroids_kernelPKfPfS0_PKii(
	.param .u64 .ptr .align 1 _Z23update_centroids_kernelPKfPfS0_PKii_param_0,
	.param .u64 .ptr .align 1 _Z23update_centroids_kernelPKfPfS0_PKii_param_1,
	.param .u64 .ptr .align 1 _Z23update_centroids_kernelPKfPfS0_PKii_param_2,
	.param .u64 .ptr .align 1 _Z23update_centroids_kernelPKfPfS0_PKii_param_3,
	.param .u32 _Z23update_centroids_kernelPKfPfS0_PKii_param_4
)
{
	.reg .pred 	%p<3>;
	.reg .b32 	%r<7>;
	.reg .b32 	%f<5>;
	.reg .b64 	%rd<16>;

	ld.param.u64 	%rd2, [_Z23update_centroids_kernelPKfPfS0_PKii_param_0];
	ld.param.u64 	%rd5, [_Z23update_centroids_kernelPKfPfS0_PKii_param_1];
	ld.param.u64 	%rd3, [_Z23update_centroids_kernelPKfPfS0_PKii_param_2];
	ld.param.u64 	%rd4, [_Z23update_centroids_kernelPKfPfS0_PKii_param_3];
	ld.param.u32 	%r3, [_Z23update_centroids_kernelPKfPfS0_PKii_param_4];
	cvta.to.global.u64 	%rd1, %rd5;
	mov.u32 	%r4, %ctaid.x;
	mov.u32 	%r5, %ntid.x;
	mov.u32 	%r6, %tid.x;
	mad.lo.s32 	%r1, %r4, %r5, %r6;
	setp.ge.s32 	%p1, %r1, %r3;
	@%p1 bra 	$L__BB3_4;
	cvta.to.global.u64 	%rd6, %rd4;
	mul.wide.s32 	%rd7, %r1, 4;
	add.s64 	%rd8, %rd6, %rd7;
	ld.global.u32 	%r2, [%rd8];
	setp.lt.s32 	%p2, %r2, 1;
	@%p2 bra 	$L__BB3_3;
	cvta.to.global.u64 	%rd12, %rd3;
	add.s64 	%rd14, %rd12, %rd7;
	ld.global.f32 	%f2, [%rd14];
	cvt.rn.f32.u32 	%f3, %r2;
	div.rn.f32 	%f4, %f2, %f3;
	add.s64 	%rd15, %rd1, %rd7;
	st.global.f32 	[%rd15], %f4;
	bra.uni 	$L__BB3_4;
$L__BB3_3:
	cvta.to.global.u64 	%rd9, %rd2;
	ld.global.f32 	%f1, [%rd9];
	add.s64 	%rd11, %rd1, %rd7;
	st.global.f32 	[%rd11], %f1;
$L__BB3_4:
	ret;

}


// ===== COMPILED SASS (sm_100) =====

	.target	sm_100

	.elftype	@"ET_EXEC"


//--------------------- .note.nv.tkinfo           --------------------------
	.section	.note.nv.tkinfo,"",@"SHT_NOTE"
	.sectionflags	@"SHF_NOTE_NV_TKINFO"
	.tkinfo
        /*0018*/ 	.word	0x00000002
        /*0030*/ 	.string	""
        /*0030*/ 	.string	"ptxas"
        /*0030*/ 	.string	"Cuda compilation tools, release 13.0, V13.0.88"
        /*0030*/ 	.string	"Build cuda_13.0.r13.0/compiler.36424714_0"
        /*0030*/ 	.string	"-arch sm_100 -m 64 "



//--------------------- .note.nv.cuinfo           --------------------------
	.section	.note.nv.cuinfo,"",@"SHT_NOTE"
	.sectionflags	@"SHF_NOTE_NV_CUINFO"
        /*0018*/ 	.short	0x0002
        /*001a*/ 	.short	0x0064
        /*001c*/ 	.short	0x0082
	.zero		2


//--------------------- .nv.info                  --------------------------
	.section	.nv.info,"",@"SHT_CUDA_INFO"
	.align	4


	//----- nvinfo : EIATTR_REGCOUNT
	.align		4
        /*0000*/ 	.byte	0x04, 0x2f
        /*0002*/ 	.short	(.L_1 - .L_0)
	.align		4
.L_0:
        /*0004*/ 	.word	index@(_Z17assignment_kernelPKfS0_PiPfii)
        /*0008*/ 	.word	0x0000001f


	//----- nvinfo : EIATTR_FRAME_SIZE
	.align		4
.L_1:
        /*000c*/ 	.byte	0x04, 0x11
        /*000e*/ 	.short	(.L_3 - .L_2)
	.align		4
.L_2:
        /*0010*/ 	.word	index@(_Z17assignment_kernelPKfS0_PiPfii)
        /*0014*/ 	.word	0x00000000


	//----- nvinfo : EIATTR_REGCOUNT
	.align		4
.L_3:
        /*0018*/ 	.byte	0x04, 0x2f
        /*001a*/ 	.short	(.L_5 - .L_4)
	.align		4
.L_4:
        /*001c*/ 	.word	index@(_Z16zero_sums_kernelPfPii)
        /*0020*/ 	.word	0x0000000a


	//----- nvinfo : EIATTR_FRAME_SIZE
	.align		4
.L_5:
        /*0024*/ 	.byte	0x04, 0x11
        /*0026*/ 	.short	(.L_7 - .L_6)
	.align		4
.L_6:
        /*0028*/ 	.word	index@(_Z16zero_sums_kernelPfPii)
        /*002c*/ 	.word	0x00000000


	//----- nvinfo : EIATTR_REGCOUNT
	.align		4
.L_7:
        /*0030*/ 	.byte	0x04, 0x2f
        /*0032*/ 	.short	(.L_9 - .L_8)
	.align		4
.L_8:
        /*0034*/ 	.word	index@(_Z18update_sums_kernelPKfPKiPfPii)
        /*0038*/ 	.word	0x0000000e


	//----- nvinfo : EIATTR_FRAME_SIZE
	.align		4
.L_9:
        /*003c*/ 	.byte	0x04, 0x11
        /*003e*/ 	.short	(.L_11 - .L_10)
	.align		4
.L_10:
        /*0040*/ 	.word	index@(_Z18update_sums_kernelPKfPKiPfPii)
        /*0044*/ 	.word	0x00000000


	//----- nvinfo : EIATTR_REGCOUNT
	.align		4
.L_11:
        /*0048*/ 	.byte	0x04, 0x2f
        /*004a*/ 	.short	(.L_13 - .L_12)
	.align		4
.L_12:
        /*004c*/ 	.word	index@(_Z23update_centroids_kernelPKfPfS0_PKii)
        /*0050*/ 	.word	0x00000010


	//----- nvinfo : EIATTR_FRAME_SIZE
	.align		4
.L_13:
        /*0054*/ 	.byte	0x04, 0x11
        /*0056*/ 	.short	(.L_15 - .L_14)
	.align		4
.L_14:
        /*0058*/ 	.word	index@($__internal_0_$__cuda_sm3x_div_rn_noftz_f32_slowpath)
        /*005c*/ 	.word	0x00000000


	//----- nvinfo : EIATTR_FRAME_SIZE
	.align		4
.L_15:
        /*0060*/ 	.byte	0x04, 0x11
        /*0062*/ 	.short	(.L_17 - .L_16)
	.align		4
.L_16:
        /*0064*/ 	.word	index@(_Z23update_centroids_kernelPKfPfS0_PKii)
        /*0068*/ 	.word	0x00000000


	//----- nvinfo : EIATTR_MIN_STACK_SIZE
	.align		4
.L_17:
        /*006c*/ 	.byte	0x04, 0x12
        /*006e*/ 	.short	(.L_19 - .L_18)
	.align		4
.L_18:
        /*0070*/ 	.word	index@(_Z23update_centroids_kernelPKfPfS0_PKii)
        /*0074*/ 	.word	0x00000000


	//----- nvinfo : EIATTR_MIN_STACK_SIZE
	.align		4
.L_19:
        /*0078*/ 	.byte	0x04, 0x12
        /*007a*/ 	.short	(.L_21 - .L_20)
	.align		4
.L_20:
        /*007c*/ 	.word	index@(_Z18update_sums_kernelPKfPKiPfPii)
        /*0080*/ 	.word	0x00000000


	//----- nvinfo : EIATTR_MIN_STACK_SIZE
	.align		4
.L_21:
        /*0084*/ 	.byte	0x04, 0x12
        /*0086*/ 	.short	(.L_23 - .L_22)
	.align		4
.L_22:
        /*0088*/ 	.word	index@(_Z16zero_sums_kernelPfPii)
        /*008c*/ 	.word	0x00000000


	//----- nvinfo : EIATTR_MIN_STACK_SIZE
	.align		4
.L_23:
        /*0090*/ 	.byte	0x04, 0x12
        /*0092*/ 	.short	(.L_25 - .L_24)
	.align		4
.L_24:
        /*0094*/ 	.word	index@(_Z17assignment_kernelPKfS0_PiPfii)
        /*0098*/ 	.word	0x00000000
.L_25:


//--------------------- .nv.compat                --------------------------
	.section	.nv.compat,"",@"SHT_CUDA_COMPAT_INFO"
	.align	4
        /*0000*/ 	.byte	0x02, 0x09, 0x00, 0x00, 0x02, 0x02, 0x01, 0x00, 0x02, 0x05, 0x05, 0x00, 0x03, 0x07, 0x01, 0x01
        /*0010*/ 	.byte	0x02, 0x03, 0x00, 0x00, 0x02, 0x06, 0x01, 0x00, 0x04, 0x0b, 0x08, 0x00, 0x01, 0x00, 0x00, 0x00
        /*0020*/ 	.byte	0x00, 0x00, 0x00, 0x00


//--------------------- .nv.info._Z23update_centroids_kernelPKfPfS0_PKii --------------------------
	.section	.nv.info._Z23update_centroids_kernelPKfPfS0_PKii,"",@"SHT_CUDA_INFO"
	.sectionflags	@""
	.align	4


	//----- nvinfo : EIATTR_CUDA_API_VERSION
	.align		4
        /*0000*/ 	.byte	0x04, 0x37
        /*0002*/ 	.short	(.L_27 - .L_26)
.L_26:
        /*0004*/ 	.word	0x00000082


	//----- nvinfo : EIATTR_KPARAM_INFO
	.align		4
.L_27:
        /*0008*/ 	.byte	0x04, 0x17
        /*000a*/ 	.short	(.L_29 - .L_28)
.L_28:
        /*000c*/ 	.word	0x00000000
        /*0010*/ 	.short	0x0004
        /*0012*/ 	.short	0x0020
        /*0014*/ 	.byte	0x00, 0xf0, 0x11, 0x00


	//----- nvinfo : EIATTR_KPARAM_INFO
	.align		4
.L_29:
        /*0018*/ 	.byte	0x04, 0x17
        /*001a*/ 	.short	(.L_31 - .L_30)
.L_30:
        /*001c*/ 	.word	0x00000000
        /*0020*/ 	.short	0x0003
        /*0022*/ 	.short	0x0018
        /*0024*/ 	.byte	0x00, 0xf5, 0x21, 0x00


	//----- nvinfo : EIATTR_KPARAM_INFO
	.align		4
.L_31:
        /*0028*/ 	.byte	0x04, 0x17
        /*002a*/ 	.short	(.L_33 - .L_32)
.L_32:
        /*002c*/ 	.word	0x00000000
        /*0030*/ 	.short	0x0002
        /*0032*/ 	.short	0x0010
        /*0034*/ 	.byte	0x00, 0xf5, 0x21, 0x00


	//----- nvinfo : EIATTR_KPARAM_INFO
	.align		4
.L_33:
        /*0038*/ 	.byte	0x04, 0x17
        /*003a*/ 	.short	(.L_35 - .L_34)
.L_34:
        /*003c*/ 	.word	0x00000000
        /*0040*/ 	.short	0x0001
        /*0042*/ 	.short	0x0008
        /*0044*/ 	.byte	0x00, 0xf5, 0x21, 0x00


	//----- nvinfo : EIATTR_KPARAM_INFO
	.align		4
.L_35:
        /*0048*/ 	.byte	0x04, 0x17
        /*004a*/ 	.short	(.L_37 - .L_36)
.L_36:
        /*004c*/ 	.word	0x00000000
        /*0050*/ 	.short	0x0000
        /*0052*/ 	.short	0x0000
        /*0054*/ 	.byte	0x00, 0xf5, 0x21, 0x00


	//----- nvinfo : EIATTR_SPARSE_MMA_MASK
	.align		4
.L_37:
        /*0058*/ 	.byte	0x03, 0x50
        /*005a*/ 	.short	0x0000


	//----- nvinfo : EIATTR_MAXREG_COUNT
	.align		4
        /*005c*/ 	.byte	0x03, 0x1b
        /*005e*/ 	.short	0x00ff


	//----- nvinfo : EIATTR_MERCURY_ISA_VERSION
	.align		4
        /*0060*/ 	.byte	0x03, 0x5f
        /*0062*/ 	.short	0x0101


	//----- nvinfo : EIATTR_VRC_CTA_INIT_COUNT
	.align		4
        /*0064*/ 	.byte	0x02, 0x4a
	.zero		1
	.zero		1


	//----- nvinfo : EIATTR_EXIT_INSTR_OFFSETS
	.align		4
        /*0068*/ 	.byte	0x04, 0x1c
        /*006a*/ 	.short	(.L_39 - .L_38)


	//   ....[0]....
.L_38:
        /*006c*/ 	.word	0x00000070


	//   ....[1]....
        /*0070*/ 	.word	0x00000220


	//   ....[2]....
        /*0074*/ 	.word	0x00000280


	//----- nvinfo : EIATTR_CRS_STACK_SIZE
	.align		4
.L_39:
        /*0078*/ 	.byte	0x04, 0x1e
        /*007a*/ 	.short	(.L_41 - .L_40)
.L_40:
        /*007c*/ 	.word	0x00000000


	//----- nvinfo : EIATTR_CBANK_PARAM_SIZE
	.align		4
.L_41:
        /*0080*/ 	.byte	0x03, 0x19
        /*0082*/ 	.short	0x0024


	//----- nvinfo : EIATTR_PARAM_CBANK
	.align		4
        /*0084*/ 	.byte	0x04, 0x0a
        /*0086*/ 	.short	(.L_43 - .L_42)
	.align		4
.L_42:
        /*0088*/ 	.word	index@(.nv.constant0._Z23update_centroids_kernelPKfPfS0_PKii)
        /*008c*/ 	.short	0x0380
        /*008e*/ 	.short	0x0024


	//----- nvinfo : EIATTR_SW_WAR
	.align		4
.L_43:
        /*0090*/ 	.byte	0x04, 0x36
        /*0092*/ 	.short	(.L_45 - .L_44)
.L_44:
        /*0094*/ 	.word	0x00000008
.L_45:


//--------------------- .nv.info._Z18update_sums_kernelPKfPKiPfPii --------------------------
	.section	.nv.info._Z18update_sums_kernelPKfPKiPfPii,"",@"SHT_CUDA_INFO"
	.sectionflags	@""
	.align	4


	//----- nvinfo : EIATTR_CUDA_API_VERSION
	.align		4
        /*0000*/ 	.byte	0x04, 0x37
        /*0002*/ 	.short	(.L_47 - .L_46)
.L_46:
        /*0004*/ 	.word	0x00000082


	//----- nvinfo : EIATTR_KPARAM_INFO
	.align		4
.L_47:
        /*0008*/ 	.byte	0x04, 0x17
        /*000a*/ 	.short	(.L_49 - .L_48)
.L_48:
        /*000c*/ 	.word	0x00000000
        /*0010*/ 	.short	0x0004
        /*0012*/ 	.short	0x0020
        /*0014*/ 	.byte	0x00, 0xf0, 0x11, 0x00


	//----- nvinfo : EIATTR_KPARAM_INFO
	.align		4
.L_49:
        /*0018*/ 	.byte	0x04, 0x17
        /*001a*/ 	.short	(.L_51 - .L_50)
.L_50:
        /*001c*/ 	.word	0x00000000
        /*0020*/ 	.short	0x0003
        /*0022*/ 	.short	0x0018
        /*0024*/ 	.byte	0x00, 0xf5, 0x21, 0x00


	//----- nvinfo : EIATTR_KPARAM_INFO
	.align		4
.L_51:
        /*0028*/ 	.byte	0x04, 0x17
        /*002a*/ 	.short	(.L_53 - .L_52)
.L_52:
        /*002c*/ 	.word	0x00000000
        /*0030*/ 	.short	0x0002
        /*0032*/ 	.short	0x0010
        /*0034*/ 	.byte	0x00, 0xf5, 0x21, 0x00


	//----- nvinfo : EIATTR_KPARAM_INFO
	.align		4
.L_53:
        /*0038*/ 	.byte	0x04, 0x17
        /*003a*/ 	.short	(.L_55 - .L_54)
.L_54:
        /*003c*/ 	.word	0x00000000
        /*0040*/ 	.short	0x0001
        /*0042*/ 	.short	0x0008
        /*0044*/ 	.byte	0x00, 0xf5, 0x21, 0x00


	//----- nvinfo : EIATTR_KPARAM_INFO
	.align		4
.L_55:
        /*0048*/ 	.byte	0x04, 0x17
        /*004a*/ 	.short	(.L_57 - .L_56)
.L_56:
        /*004c*/ 	.word	0x00000000
        /*0050*/ 	.short	0x0000
        /*0052*/ 	.short	0x0000
        /*0054*/ 	.byte	0x00, 0xf5, 0x21, 0x00


	//----- nvinfo : EIATTR_SPARSE_MMA_MASK
	.align		4
.L_57:
        /*0058*/ 	.byte	0x03, 0x50
        /*005a*/ 	.short	0x0000


	//----- nvinfo : EIATTR_MAXREG_COUNT
	.align		4
        /*005c*/ 	.byte	0x03, 0x1b
        /*005e*/ 	.short	0x00ff


	//----- nvinfo : EIATTR_MERCURY_ISA_VERSION
	.align		4
        /*0060*/ 	.byte	0x03, 0x5f
        /*0062*/ 	.short	0x0101


	//----- nvinfo : EIATTR_VRC_CTA_INIT_COUNT
	.align		4
        /*0064*/ 	.byte	0x02, 0x4a
	.zero		1
	.zero		1


	//----- nvinfo : EIATTR_EXIT_INSTR_OFFSETS
	.align		4
        /*0068*/ 	.byte	0x04, 0x1c
        /*006a*/ 	.short	(.L_59 - .L_58)


	//   ....[0]....
.L_58:
        /*006c*/ 	.word	0x00000070


	//   ....[1]....
        /*0070*/ 	.word	0x00000160


	//----- nvinfo : EIATTR_CBANK_PARAM_SIZE
	.align		4
.L_59:
        /*0074*/ 	.byte	0x03, 0x19
        /*0076*/ 	.short	0x0024


	//----- nvinfo : EIATTR_PARAM_CBANK
	.align		4
        /*0078*/ 	.byte	0x04, 0x0a
        /*007a*/ 	.short	(.L_61 - .L_60)
	.align		4
.L_60:
        /*007c*/ 	.word	index@(.nv.constant0._Z18update_sums_kernelPKfPKiPfPii)
        /*0080*/ 	.short	0x0380
        /*0082*/ 	.short	0x0024


	//----- nvinfo : EIATTR_SW_WAR
	.align		4
.L_61:
        /*0084*/ 	.byte	0x04, 0x36
        /*0086*/ 	.short	(.L_63 - .L_62)
.L_62:
        /*0088*/ 	.word	0x00000008
.L_63:


//--------------------- .nv.info._Z16zero_sums_kernelPfPii --------------------------
	.section	.nv.info._Z16zero_sums_kernelPfPii,"",@"SHT_CUDA_INFO"
	.sectionflags	@""
	.align	4


	//----- nvinfo : EIATTR_CUDA_API_VERSION
	.align		4
        /*0000*/ 	.byte	0x04, 0x37
        /*0002*/ 	.short	(.L_65 - .L_64)
.L_64:
        /*0004*/ 	.word	0x00000082


	//----- nvinfo : EIATTR_KPARAM_INFO
	.align		4
.L_65:
        /*0008*/ 	.byte	0x04, 0x17
        /*000a*/ 	.short	(.L_67 - .L_66)
.L_66:
        /*000c*/ 	.word	0x00000000
        /*0010*/ 	.short	0x0002
        /*0012*/ 	.short	0x0010
        /*0014*/ 	.byte	0x00, 0xf0, 0x11, 0x00


	//----- nvinfo : EIATTR_KPARAM_INFO
	.align		4
.L_67:
        /*0018*/ 	.byte	0x04, 0x17
        /*001a*/ 	.short	(.L_69 - .L_68)
.L_68:
        /*001c*/ 	.word	0x00000000
        /*0020*/ 	.short	0x0001
        /*0022*/ 	.short	0x0008
        /*0024*/ 	.byte	0x00, 0xf5, 0x21, 0x00


	//----- nvinfo : EIATTR_KPARAM_INFO
	.align		4
.L_69:
        /*0028*/ 	.byte	0x04, 0x17
        /*002a*/ 	.short	(.L_71 - .L_70)
.L_70:
        /*002c*/ 	.word	0x00000000
        /*0030*/ 	.short	0x0000
        /*0032*/ 	.short	0x0000
        /*0034*/ 	.byte	0x00, 0xf5, 0x21, 0x00


	//----- nvinfo : EIATTR_SPARSE_MMA_MASK
	.align		4
.L_71:
        /*0038*/ 	.byte	0x03, 0x50
        /*003a*/ 	.short	0x0000


	//----- nvinfo : EIATTR_MAXREG_COUNT
	.align		4
        /*003c*/ 	.byte	0x03, 0x1b
        /*003e*/ 	.short	0x00ff


	//----- nvinfo : EIATTR_MERCURY_ISA_VERSION
	.align		4
        /*0040*/ 	.byte	0x03, 0x5f
        /*0042*/ 	.short	0x0101


	//----- nvinfo : EIATTR_VRC_CTA_INIT_COUNT
	.align		4
        /*0044*/ 	.byte	0x02, 0x4a
	.zero		1
	.zero		1


	//----- nvinfo : EIATTR_EXIT_INSTR_OFFSETS
	.align		4
        /*0048*/ 	.byte	0x04, 0x1c
        /*004a*/ 	.short	(.L_73 - .L_72)


	//   ....[0]....
.L_72:
        /*004c*/ 	.word	0x00000070


	//   ....[1]....
        /*0050*/ 	.word	0x000000f0


	//----- nvinfo : EIATTR_CBANK_PARAM_SIZE
	.align		4
.L_73:
        /*0054*/ 	.byte	0x03, 0x19
        /*0056*/ 	.short	0x0014


	//----- nvinfo : EIATTR_PARAM_CBANK
	.align		4
        /*0058*/ 	.byte	0x04, 0x0a
        /*005a*/ 	.short	(.L_75 - .L_74)
	.align		4
.L_74:
        /*005c*/ 	.word	index@(.nv.constant0._Z16zero_sums_kernelPfPii)
        /*0060*/ 	.short	0x0380
        /*0062*/ 	.short	0x0014


	//----- nvinfo : EIATTR_SW_WAR
	.align		4
.L_75:
        /*0064*/ 	.byte	0x04, 0x36
        /*0066*/ 	.short	(.L_77 - .L_76)
.L_76:
        /*0068*/ 	.word	0x00000008
.L_77:


//--------------------- .nv.info._Z17assignment_kernelPKfS0_PiPfii --------------------------
	.section	.nv.info._Z17assignment_kernelPKfS0_PiPfii,"",@"SHT_CUDA_INFO"
	.sectionflags	@""
	.align	4


	//----- nvinfo : EIATTR_CUDA_API_VERSION
	.align		4
        /*0000*/ 	.byte	0x04, 0x37
        /*0002*/ 	.short	(.L_79 - .L_78)
.L_78:
        /*0004*/ 	.word	0x00000082


	//----- nvinfo : EIATTR_KPARAM_INFO
	.align		4
.L_79:
        /*0008*/ 	.byte	0x04, 0x17
        /*000a*/ 	.short	(.L_81 - .L_80)
.L_80:
        /*000c*/ 	.word	0x00000000
        /*0010*/ 	.short	0x0005
        /*0012*/ 	.short	0x0024
        /*0014*/ 	.byte	0x00, 0xf0, 0x11, 0x00


	//----- nvinfo : EIATTR_KPARAM_INFO
	.align		4
.L_81:
        /*0018*/ 	.byte	0x04, 0x17
        /*001a*/ 	.short	(.L_83 - .L_82)
.L_82:
        /*001c*/ 	.word	0x00000000
        /*0020*/ 	.short	0x0004
        /*0022*/ 	.short	0x0020
        /*0024*/ 	.byte	0x00, 0xf0, 0x11, 0x00


	//----- nvinfo : EIATTR_KPARAM_INFO
	.align		4
.L_83:
        /*0028*/ 	.byte	0x04, 0x17
        /*002a*/ 	.short	(.L_85 - .L_84)
.L_84:
        /*002c*/ 	.word	0x00000000
        /*0030*/ 	.short	0x0003
        /*0032*/ 	.short	0x0018
        /*0034*/ 	.byte	0x00, 0xf5, 0x21, 0x00


	//----- nvinfo : EIATTR_KPARAM_INFO
	.align		4
.L_85:
        /*0038*/ 	.byte	0x04, 0x17
        /*003a*/ 	.short	(.L_87 - .L_86)
.L_86:
        /*003c*/ 	.word	0x00000000
        /*0040*/ 	.short	0x0002
        /*0042*/ 	.short	0x0010
        /*0044*/ 	.byte	0x00, 0xf5, 0x21, 0x00


	//----- nvinfo : EIATTR_KPARAM_INFO
	.align		4
.L_87:
        /*0048*/ 	.byte	0x04, 0x17
        /*004a*/ 	.short	(.L_89 - .L_88)
.L_88:
        /*004c*/ 	.word	0x00000000
        /*0050*/ 	.short	0x0001
        /*0052*/ 	.short	0x0008
        /*0054*/ 	.byte	0x00, 0xf5, 0x21, 0x00


	//----- nvinfo : EIATTR_KPARAM_INFO
	.align		4
.L_89:
        /*0058*/ 	.byte	0x04, 0x17
        /*005a*/ 	.short	(.L_91 - .L_90)
.L_90:
        /*005c*/ 	.word	0x00000000
        /*0060*/ 	.short	0x0000
        /*0062*/ 	.short	0x0000
        /*0064*/ 	.byte	0x00, 0xf5, 0x21, 0x00


	//----- nvinfo : EIATTR_SPARSE_MMA_MASK
	.align		4
.L_91:
        /*0068*/ 	.byte	0x03, 0x50
        /*006a*/ 	.short	0x0000


	//----- nvinfo : EIATTR_MAXREG_COUNT
	.align		4
        /*006c*/ 	.byte	0x03, 0x1b
        /*006e*/ 	.short	0x00ff


	//----- nvinfo : EIATTR_MERCURY_ISA_VERSION
	.align		4
        /*0070*/ 	.byte	0x03, 0x5f
        /*0072*/ 	.short	0x0101


	//----- nvinfo : EIATTR_VRC_CTA_INIT_COUNT
	.align		4
        /*0074*/ 	.byte	0x02, 0x4a
	.zero		1
	.zero		1


	//----- nvinfo : EIATTR_EXIT_INSTR_OFFSETS
	.align		4
        /*0078*/ 	.byte	0x04, 0x1c
        /*007a*/ 	.short	(.L_93 - .L_92)


	//   ....[0]....
.L_92:
        /*007c*/ 	.word	0x00000070


	//   ....[1]....
        /*0080*/ 	.word	0x00000f60


	//----- nvinfo : EIATTR_CBANK_PARAM_SIZE
	.align		4
.L_93:
        /*0084*/ 	.byte	0x03, 0x19
        /*0086*/ 	.short	0x0028


	//----- nvinfo : EIATTR_PARAM_CBANK
	.align		4
        /*0088*/ 	.byte	0x04, 0x0a
        /*008a*/ 	.short	(.L_95 - .L_94)
	.align		4
.L_94:
        /*008c*/ 	.word	index@(.nv.constant0._Z17assignment_kernelPKfS0_PiPfii)
        /*0090*/ 	.short	0x0380
        /*0092*/ 	.short	0x0028


	//----- nvinfo : EIATTR_SW_WAR
	.align		4
.L_95:
        /*0094*/ 	.byte	0x04, 0x36
        /*0096*/ 	.short	(.L_97 - .L_96)
.L_96:
        /*0098*/ 	.word	0x00000008
.L_97:


//--------------------- .nv.callgraph             --------------------------
	.section	.nv.callgraph,"",@"SHT_CUDA_CALLGRAPH"
	.align	4
	.sectionentsize	8
	.align		4
        /*0000*/ 	.word	0x00000000
	.align		4
        /*0004*/ 	.word	0xffffffff
	.align		4
        /*0008*/ 	.word	0x00000000
	.align		4
        /*000c*/ 	.word	0xfffffffe
	.align		4
        /*0010*/ 	.word	0x00000000
	.align		4
        /*0014*/ 	.word	0xfffffffd
	.align		4
        /*0018*/ 	.word	0x00000000
	.align		4
        /*001c*/ 	.word	0xfffffffc


//--------------------- .text._Z23update_centroids_kernelPKfPfS0_PKii --------------------------
	.section	.text._Z23update_centroids_kernelPKfPfS0_PKii,"ax",@progbits
	.align	128
        .global         _Z23update_centroids_kernelPKfPfS0_PKii
        .type           _Z23update_centroids_kernelPKfPfS0_PKii,@function
        .size           _Z23update_centroids_kernelPKfPfS0_PKii,(.L_x_24 - _Z23update_centroids_kernelPKfPfS0_PKii)
        .other          _Z23update_centroids_kernelPKfPfS0_PKii,@"STO_CUDA_ENTRY STV_DEFAULT"
_Z23update_centroids_kernelPKfPfS0_PKii:
.text._Z23update_centroids_kernelPKfPfS0_PKii:
[----:B------:R-:W-:Y:S01]  /*0000*/  LDC R1, c[0x0][0x37c] ;  /* 0x0000df00ff017b82 */ /* 0x000fe20000000800 */
[----:B------:R-:W0:Y:S07]  /*0010*/  S2R R3, SR_TID.X ;  /* 0x0000000000037919 */ /* 0x000e2e0000002100 */
[----:B------:R-:W0:Y:S01]  /*0020*/  S2UR UR4, SR_CTAID.X ;  /* 0x00000000000479c3 */ /* 0x000e220000002500 */
[----:B------:R-:W1:Y:S07]  /*0030*/  LDCU UR5, c[0x0][0x3a0] ;  /* 0x00007400ff0577ac */ /* 0x000e6e0008000800 */
[----:B------:R-:W0:Y:S02]  /*0040*/  LDC R2, c[0x0][0x360] ;  /* 0x0000d800ff027b82 */ /* 0x000e240000000800 */
[----:B0-----:R-:W-:-:S05]  /*0050*/  IMAD R2, R2, UR4, R3 ;  /* 0x0000000402027c24 */ /* 0x001fca000f8e0203 */
[----:B-1----:R-:W-:-:S13]  /*0060*/  ISETP.GE.AND P0, PT, R2, UR5, PT ;  /* 0x0000000502007c0c */ /* 0x002fda000bf06270 */
[----:B------:R-:W-:Y:S05]  /*0070*/  @P0 EXIT ;  /* 0x000000000000094d */ /* 0x000fea0003800000 */
[----:B------:R-:W0:Y:S01]  /*0080*/  LDC.64 R4, c[0x0][0x398] ;  /* 0x0000e600ff047b82 */ /* 0x000e220000000a00 */
[----:B------:R-:W1:Y:S01]  /*0090*/  LDCU.64 UR4, c[0x0][0x358] ;  /* 0x00006b00ff0477ac */ /* 0x000e620008000a00 */
[----:B0-----:R-:W-:-:S05]  /*00a0*/  IMAD.WIDE R4, R2, 0x4, R4 ;  /* 0x0000000402047825 */ /* 0x001fca00078e0204 */
[----:B-1----:R-:W2:Y:S02]  /*00b0*/  LDG.E R3, desc[UR4][R4.64] ;  /* 0x0000000404037981 */ /* 0x002ea4000c1e1900 */
[----:B--2---:R-:W-:-:S13]  /*00c0*/  ISETP.GE.AND P0, PT, R3, 0x1, PT ;  /* 0x000000010300780c */ /* 0x004fda0003f06270 */
[----:B------:R-:W-:Y:S05]  /*00d0*/  @!P0 BRA `(.L_x_0) ;  /* 0x0000000000548947 */ /* 0x000fea0003800000 */
[----:B------:R-:W0:Y:S02]  /*00e0*/  LDC.64 R4, c[0x0][0x390] ;  /* 0x0000e400ff047b82 */ /* 0x000e240000000a00 */
[----:B0-----:R-:W-:-:S05]  /*00f0*/  IMAD.WIDE R4, R2, 0x4, R4 ;  /* 0x0000000402047825 */ /* 0x001fca00078e0204 */
[----:B------:R-:W2:Y:S01]  /*0100*/  LDG.E R0, desc[UR4][R4.64] ;  /* 0x0000000404007981 */ /* 0x000ea2000c1e1900 */
[----:B------:R-:W-:Y:S01]  /*0110*/  I2FP.F32.U32 R3, R3 ;  /* 0x0000000300037245 */ /* 0x000fe20000201000 */
[----:B------:R-:W-:Y:S03]  /*0120*/  BSSY.RECONVERGENT B0, `(.L_x_1) ;  /* 0x000000c000007945 */ /* 0x000fe60003800200 */
[----:B------:R-:W0:Y:S02]  /*0130*/  MUFU.RCP R6, R3 ;  /* 0x0000000300067308 */ /* 0x000e240000001000 */
[----:B0-----:R-:W-:-:S04]  /*0140*/  FFMA R7, -R3, R6, 1 ;  /* 0x3f80000003077423 */ /* 0x001fc80000000106 */
[----:B------:R-:W-:Y:S02]  /*0150*/  FFMA R7, R6, R7, R6 ;  /* 0x0000000706077223 */ /* 0x000fe40000000006 */
[----:B--2---:R-:W0:Y:S02]  /*0160*/  FCHK P0, R0, R3 ;  /* 0x0000000300007302 */ /* 0x004e240000000000 */
[----:B------:R-:W-:-:S04]  /*0170*/  FFMA R6, R0, R7, RZ ;  /* 0x0000000700067223 */ /* 0x000fc800000000ff */
[----:B------:R-:W-:-:S04]  /*0180*/  FFMA R8, -R3, R6, R0 ;  /* 0x0000000603087223 */ /* 0x000fc80000000100 */
[----:B------:R-:W-:Y:S01]  /*0190*/  FFMA R7, R7, R8, R6 ;  /* 0x0000000807077223 */ /* 0x000fe20000000006 */
[----:B0-----:R-:W-:Y:S06]  /*01a0*/  @!P0 BRA `(.L_x_2) ;  /* 0x00000000000c8947 */ /* 0x001fec0003800000 */
[----:B------:R-:W-:-:S07]  /*01b0*/  MOV R4, 0x1d0 ;  /* 0x000001d000047802 */ /* 0x000fce0000000f00 */
[----:B------:R-:W-:Y:S05]  /*01c0*/  CALL.REL.NOINC `($__internal_0_$__cuda_sm3x_div_rn_noftz_f32_slowpath) ;  /* 0x0000000000307944 */ /* 0x000fea0003c00000 */
[----:B------:R-:W-:-:S07]  /*01d0*/  IMAD.MOV.U32 R7, RZ, RZ, R0 ;  /* 0x000000ffff077224 */ /* 0x000fce00078e0000 */
.L_x_2:
[----:B------:R-:W-:Y:S05]  /*01e0*/  BSYNC.RECONVERGENT B0 ;  /* 0x0000000000007941 */ /* 0x000fea0003800200 */
.L_x_1:
[----:B------:R-:W0:Y:S02]  /*01f0*/  LDC.64 R4, c[0x0][0x388] ;  /* 0x0000e200ff047b82 */ /* 0x000e240000000a00 */
[----:B0-----:R-:W-:-:S05]  /*0200*/  IMAD.WIDE R2, R2, 0x4, R4 ;  /* 0x0000000402027825 */ /* 0x001fca00078e0204 */
[----:B------:R-:W-:Y:S01]  /*0210*/  STG.E desc[UR4][R2.64], R7 ;  /* 0x0000000702007986 */ /* 0x000fe2000c101904 */
[----:B------:R-:W-:Y:S05]  /*0220*/  EXIT ;  /* 0x000000000000794d */ /* 0x000fea0003800000 */
.L_x_0:
[----:B------:R-:W0:Y:S08]  /*0230*/  LDC.64 R4, c[0x0][0x380] ;  /* 0x0000e000ff047b82 */ /* 0x000e300000000a00 */
[----:B------:R-:W1:Y:S01]  /*0240*/  LDC.64 R6, c[0x0][0x388] ;  /* 0x0000e200ff067b82 */ /* 0x000e620000000a00 */
[----:B0-----:R-:W2:Y:S01]  /*0250*/  LDG.E R5, desc[UR4][R4.64] ;  /* 0x0000000404057981 */ /* 0x001ea2000c1e1900 */
[----:B-1----:R-:W-:-:S05]  /*0260*/  IMAD.WIDE R6, R2, 0x4, R6 ;  /* 0x0000000402067825 */ /* 0x002fca00078e0206 */
[----:B--2---:R-:W-:Y:S01]  /*0270*/  STG.E desc[UR4][R6.64], R5 ;  /* 0x0000000506007986 */ /* 0x004fe2000c101904 */
[----:B------:R-:W-:Y:S05]  /*0280*/  EXIT ;  /* 0x000000000000794d */ /* 0x000fea0003800000 */
        .weak           $__internal_0_$__cuda_sm3x_div_rn_noftz_f32_slowpath
        .type           $__internal_0_$__cuda_sm3x_div_rn_noftz_f32_slowpath,@function
        .size           $__internal_0_$__cuda_sm3x_div_rn_noftz_f32_slowpath,(.L_x_24 - $__internal_0_$__cuda_sm3x_div_rn_noftz_f32_slowpath)
$__internal_0_$__cuda_sm3x_div_rn_noftz_f32_slowpath:
[--C-:B------:R-:W-:Y:S01]  /*0290*/  SHF.R.U32.HI R6, RZ, 0x17, R3.reuse ;  /* 0x00000017ff067819 */ /* 0x100fe20000011603 */
[----:B------:R-:W-:Y:S01]  /*02a0*/  BSSY.RECONVERGENT B1, `(.L_x_3) ;  /* 0x0000064000017945 */ /* 0x000fe20003800200 */
[--C-:B------:R-:W-:Y:S01]  /*02b0*/  SHF.R.U32.HI R5, RZ, 0x17, R0.reuse ;  /* 0x00000017ff057819 */ /* 0x100fe20000011600 */
[----:B------:R-:W-:Y:S01]  /*02c0*/  IMAD.MOV.U32 R7, RZ, RZ, R0 ;  /* 0x000000ffff077224 */ /* 0x000fe200078e0000 */
[----:B------:R-:W-:Y:S01]  /*02d0*/  LOP3.LUT R6, R6, 0xff, RZ, 0xc0, !PT ;  /* 0x000000ff06067812 */ /* 0x000fe200078ec0ff */
[----:B------:R-:W-:Y:S01]  /*02e0*/  IMAD.MOV.U32 R8, RZ, RZ, R3 ;  /* 0x000000ffff087224 */ /* 0x000fe200078e0003 */
[----:B------:R-:W-:-:S03]  /*02f0*/  LOP3.LUT R5, R5, 0xff, RZ, 0xc0, !PT ;  /* 0x000000ff05057812 */ /* 0x000fc600078ec0ff */
[----:B------:R-:W-:Y:S02]  /*0300*/  VIADD R11, R6, 0xffffffff ;  /* 0xffffffff060b7836 */ /* 0x000fe40000000000 */
[----:B------:R-:W-:-:S03]  /*0310*/  VIADD R10, R5, 0xffffffff ;  /* 0xffffffff050a7836 */ /* 0x000fc60000000000 */
[----:B------:R-:W-:-:S04]  /*0320*/  ISETP.GT.U32.AND P0, PT, R11, 0xfd, PT ;  /* 0x000000fd0b00780c */ /* 0x000fc80003f04070 */
[----:B------:R-:W-:-:S13]  /*0330*/  ISETP.GT.U32.OR P0, PT, R10, 0xfd, P0 ;  /* 0x000000fd0a00780c */ /* 0x000fda0000704470 */
[----:B------:R-:W-:Y:S01]  /*0340*/  @!P0 IMAD.MOV.U32 R9, RZ, RZ, RZ ;  /* 0x000000ffff098224 */ /* 0x000fe200078e00ff */
[----:B------:R-:W-:Y:S06]  /*0350*/  @!P0 BRA `(.L_x_4) ;  /* 0x00000000005c8947 */ /* 0x000fec0003800000 */
[----:B------:R-:W-:Y:S02]  /*0360*/  FSETP.GTU.FTZ.AND P0, PT, |R0|, +INF , PT ;  /* 0x7f8000000000780b */ /* 0x000fe40003f1c200 */
[----:B------:R-:W-:-:S04]  /*0370*/  FSETP.GTU.FTZ.AND P1, PT, |R3|, +INF , PT ;  /* 0x7f8000000300780b */ /* 0x000fc80003f3c200 */
[----:B------:R-:W-:-:S13]  /*0380*/  PLOP3.LUT P0, PT, P0, P1, PT, 0xf8, 0x8f ;  /* 0x00000000008f781c */ /* 0x000fda0000703f70 */
[----:B------:R-:W-:Y:S05]  /*0390*/  @P0 BRA `(.L_x_5) ;  /* 0x00000004004c0947 */ /* 0x000fea0003800000 */
[----:B------:R-:W-:-:S13]  /*03a0*/  LOP3.LUT P0, RZ, R8, 0x7fffffff, R7, 0xc8, !PT ;  /* 0x7fffffff08ff7812 */ /* 0x000fda000780c807 */
[----:B------:R-:W-:Y:S05]  /*03b0*/  @!P0 BRA `(.L_x_6) ;  /* 0x00000004003c8947 */ /* 0x000fea0003800000 */
[C---:B------:R-:W-:Y:S02]  /*03c0*/  FSETP.NEU.FTZ.AND P2, PT, |R0|.reuse, +INF , PT ;  /* 0x7f8000000000780b */ /* 0x040fe40003f5d200 */
[----:B------:R-:W-:Y:S02]  /*03d0*/  FSETP.NEU.FTZ.AND P1, PT, |R3|, +INF , PT ;  /* 0x7f8000000300780b */ /* 0x000fe40003f3d200 */
[----:B------:R-:W-:-:S11]  /*03e0*/  FSETP.NEU.FTZ.AND P0, PT, |R0|, +INF , PT ;  /* 0x7f8000000000780b */ /* 0x000fd60003f1d200 */
[----:B------:R-:W-:Y:S05]  /*03f0*/  @!P1 BRA !P2, `(.L_x_6) ;  /* 0x00000004002c9947 */ /* 0x000fea0005000000 */
[----:B------:R-:W-:-:S04]  /*0400*/  LOP3.LUT P2, RZ, R7, 0x7fffffff, RZ, 0xc0, !PT ;  /* 0x7fffffff07ff7812 */ /* 0x000fc8000784c0ff */
[----:B------:R-:W-:-:S13]  /*0410*/  PLOP3.LUT P1, PT, P1, P2, PT, 0x2f, 0xf2 ;  /* 0x0000000000f2781c */ /* 0x000fda0000f24577 */
[----:B------:R-:W-:Y:S05]  /*0420*/  @P1 BRA `(.L_x_7) ;  /* 0x0000000400181947 */ /* 0x000fea0003800000 */
[----:B------:R-:W-:-:S04]  /*0430*/  LOP3.LUT P1, RZ, R8, 0x7fffffff, RZ, 0xc0, !PT ;  /* 0x7fffffff08ff7812 */ /* 0x000fc8000782c0ff */
[----:B------:R-:W-:-:S13]  /*0440*/  PLOP3.LUT P0, PT, P0, P1, PT, 0x2f, 0xf2 ;  /* 0x0000000000f2781c */ /* 0x000fda0000702577 */
[----:B------:R-:W-:Y:S05]  /*0450*/  @P0 BRA `(.L_x_8) ;  /* 0x0000000400000947 */ /* 0x000fea0003800000 */
[----:B------:R-:W-:Y:S02]  /*0460*/  ISETP.GE.AND P0, PT, R10, RZ, PT ;  /* 0x000000ff0a00720c */ /* 0x000fe40003f06270 */
[----:B------:R-:W-:-:S11]  /*0470*/  ISETP.GE.AND P1, PT, R11, RZ, PT ;  /* 0x000000ff0b00720c */ /* 0x000fd60003f26270 */
[----:B------:R-:W-:Y:S02]  /*0480*/  @P0 IMAD.MOV.U32 R9, RZ, RZ, RZ ;  /* 0x000000ffff090224 */ /* 0x000fe400078e00ff */
[----:B------:R-:W-:Y:S01]  /*0490*/  @!P0 FFMA R7, R0, 1.84467440737095516160e+19, RZ ;  /* 0x5f80000000078823 */ /* 0x000fe200000000ff */
[----:B------:R-:W-:Y:S02]  /*04a0*/  @!P0 IMAD.MOV.U32 R9, RZ, RZ, -0x40 ;  /* 0xffffffc0ff098424 */ /* 0x000fe400078e00ff */
[----:B------:R-:W-:Y:S02]  /*04b0*/  @!P1 FFMA R8, R3, 1.84467440737095516160e+19, RZ ;  /* 0x5f80000003089823 */ /* 0x000fe400000000ff */
[----:B------:R-:W-:-:S07]  /*04c0*/  @!P1 VIADD R9, R9, 0x40 ;  /* 0x0000004009099836 */ /* 0x000fce0000000000 */
.L_x_4:
[----:B------:R-:W-:Y:S01]  /*04d0*/  LEA R3, R6, 0xc0800000, 0x17 ;  /* 0xc080000006037811 */ /* 0x000fe200078eb8ff */
[----:B------:R-:W-:Y:S01]  /*04e0*/  VIADD R5, R5, 0xffffff81 ;  /* 0xffffff8105057836 */ /* 0x000fe20000000000 */
[----:B------:R-:W-:Y:S03]  /*04f0*/  BSSY.RECONVERGENT B2, `(.L_x_9) ;  /* 0x0000035000027945 */ /* 0x000fe60003800200 */
[----:B------:R-:W-:Y:S01]  /*0500*/  IMAD.IADD R3, R8, 0x1, -R3 ;  /* 0x0000000108037824 */ /* 0x000fe200078e0a03 */
[C---:B------:R-:W-:Y:S01]  /*0510*/  IADD3 R6, PT, PT, R5.reuse, 0x7f, -R6 ;  /* 0x0000007f05067810 */ /* 0x040fe20007ffe806 */
[----:B------:R-:W-:Y:S02]  /*0520*/  IMAD R0, R5, -0x800000, R7 ;  /* 0xff80000005007824 */ /* 0x000fe400078e0207 */
[----:B------:R-:W0:Y:S01]  /*0530*/  MUFU.RCP R8, R3 ;  /* 0x0000000300087308 */ /* 0x000e220000001000 */
[----:B------:R-:W-:Y:S01]  /*0540*/  FADD.FTZ R11, -R3, -RZ ;  /* 0x800000ff030b7221 */ /* 0x000fe20000010100 */
[----:B------:R-:W-:-:S03]  /*0550*/  IMAD.IADD R6, R6, 0x1, R9 ;  /* 0x0000000106067824 */ /* 0x000fc600078e0209 */
[----:B0-----:R-:W-:-:S04]  /*0560*/  FFMA R13, R8, R11, 1 ;  /* 0x3f800000080d7423 */ /* 0x001fc8000000000b */
[----:B------:R-:W-:-:S04]  /*0570*/  FFMA R10, R8, R13, R8 ;  /* 0x0000000d080a7223 */ /* 0x000fc80000000008 */
[----:B------:R-:W-:-:S04]  /*0580*/  FFMA R7, R0, R10, RZ ;  /* 0x0000000a00077223 */ /* 0x000fc800000000ff */
[----:B------:R-:W-:-:S04]  /*0590*/  FFMA R8, R11, R7, R0 ;  /* 0x000000070b087223 */ /* 0x000fc80000000000 */
[----:B------:R-:W-:-:S04]  /*05a0*/  FFMA R7, R10, R8, R7 ;  /* 0x000000080a077223 */ /* 0x000fc80000000007 */
[----:B------:R-:W-:-:S04]  /*05b0*/  FFMA R8, R11, R7, R0 ;  /* 0x000000070b087223 */ /* 0x000fc80000000000 */
[----:B------:R-:W-:-:S05]  /*05c0*/  FFMA R0, R10, R8, R7 ;  /* 0x000000080a007223 */ /* 0x000fca0000000007 */
[----:B------:R-:W-:-:S04]  /*05d0*/  SHF.R.U32.HI R3, RZ, 0x17, R0 ;  /* 0x00000017ff037819 */ /* 0x000fc80000011600 */
[----:B------:R-:W-:-:S05]  /*05e0*/  LOP3.LUT R3, R3, 0xff, RZ, 0xc0, !PT ;  /* 0x000000ff03037812 */ /* 0x000fca00078ec0ff */
[----:B------:R-:W-:-:S04]  /*05f0*/  IMAD.IADD R9, R3, 0x1, R6 ;  /* 0x0000000103097824 */ /* 0x000fc800078e0206 */
[----:B------:R-:W-:-:S05]  /*0600*/  VIADD R3, R9, 0xffffffff ;  /* 0xffffffff09037836 */ /* 0x000fca0000000000 */
[----:B------:R-:W-:-:S13]  /*0610*/  ISETP.GE.U32.AND P0, PT, R3, 0xfe, PT ;  /* 0x000000fe0300780c */ /* 0x000fda0003f06070 */
[----:B------:R-:W-:Y:S05]  /*0620*/  @!P0 BRA `(.L_x_10) ;  /* 0x0000000000808947 */ /* 0x000fea0003800000 */
[----:B------:R-:W-:-:S13]  /*0630*/  ISETP.GT.AND P0, PT, R9, 0xfe, PT ;  /* 0x000000fe0900780c */ /* 0x000fda0003f04270 */
[----:B------:R-:W-:Y:S05]  /*0640*/  @P0 BRA `(.L_x_11) ;  /* 0x00000000006c0947 */ /* 0x000fea0003800000 */
[----:B------:R-:W-:-:S13]  /*0650*/  ISETP.GE.AND P0, PT, R9, 0x1, PT ;  /* 0x000000010900780c */ /* 0x000fda0003f06270 */
[----:B------:R-:W-:Y:S05]  /*0660*/  @P0 BRA `(.L_x_12) ;  /* 0x0000000000740947 */ /* 0x000fea0003800000 */
[----:B------:R-:W-:Y:S02]  /*0670*/  ISETP.GE.AND P0, PT, R9, -0x18, PT ;  /* 0xffffffe80900780c */ /* 0x000fe40003f06270 */
[----:B------:R-:W-:-:S11]  /*0680*/  LOP3.LUT R0, R0, 0x80000000, RZ, 0xc0, !PT ;  /* 0x8000000000007812 */ /* 0x000fd600078ec0ff */
[----:B------:R-:W-:Y:S05]  /*0690*/  @!P0 BRA `(.L_x_12) ;  /* 0x0000000000688947 */ /* 0x000fea0003800000 */
[CCC-:B------:R-:W-:Y:S01]  /*06a0*/  FFMA.RZ R3, R10.reuse, R8.reuse, R7.reuse ;  /* 0x000000080a037223 */ /* 0x1c0fe2000000c007 */
[CCC-:B------:R-:W-:Y:S01]  /*06b0*/  FFMA.RM R6, R10.reuse, R8.reuse, R7.reuse ;  /* 0x000000080a067223 */ /* 0x1c0fe20000004007 */
[C---:B------:R-:W-:Y:S02]  /*06c0*/  ISETP.NE.AND P2, PT, R9.reuse, RZ, PT ;  /* 0x000000ff0900720c */ /* 0x040fe40003f45270 */
[----:B------:R-:W-:Y:S02]  /*06d0*/  ISETP.NE.AND P1, PT, R9, RZ, PT ;  /* 0x000000ff0900720c */ /* 0x000fe40003f25270 */
[----:B------:R-:W-:Y:S01]  /*06e0*/  LOP3.LUT R5, R3, 0x7fffff, RZ, 0xc0, !PT ;  /* 0x007fffff03057812 */ /* 0x000fe200078ec0ff */
[----:B------:R-:W-:Y:S01]  /*06f0*/  FFMA.RP R3, R10, R8, R7 ;  /* 0x000000080a037223 */ /* 0x000fe20000008007 */
[----:B------:R-:W-:Y:S02]  /*0700*/  VIADD R8, R9, 0x20 ;  /* 0x0000002009087836 */ /* 0x000fe40000000000 */
[----:B------:R-:W-:Y:S01]  /*0710*/  LOP3.LUT R5, R5, 0x800000, RZ, 0xfc, !PT ;  /* 0x0080000005057812 */ /* 0x000fe200078efcff */
[----:B------:R-:W-:Y:S01]  /*0720*/  IMAD.MOV R7, RZ, RZ, -R9 ;  /* 0x000000ffff077224 */ /* 0x000fe200078e0a09 */
[----:B------:R-:W-:-:S02]  /*0730*/  FSETP.NEU.FTZ.AND P0, PT, R3, R6, PT ;  /* 0x000000060300720b */ /* 0x000fc40003f1d000 */
[----:B------:R-:W-:Y:S02]  /*0740*/  SHF.L.U32 R8, R5, R8, RZ ;  /* 0x0000000805087219 */ /* 0x000fe400000006ff */
[----:B------:R-:W-:Y:S02]  /*0750*/  SEL R6, R7, RZ, P2 ;  /* 0x000000ff07067207 */ /* 0x000fe40001000000 */
[----:B------:R-:W-:Y:S02]  /*0760*/  ISETP.NE.AND P1, PT, R8, RZ, P1 ;  /* 0x000000ff0800720c */ /* 0x000fe40000f25270 */
[----:B------:R-:W-:Y:S02]  /*0770*/  SHF.R.U32.HI R6, RZ, R6, R5 ;  /* 0x00000006ff067219 */ /* 0x000fe40000011605 */
[----:B------:R-:W-:Y:S02]  /*0780*/  PLOP3.LUT P0, PT, P0, P1, PT, 0xf8, 0x8f ;  /* 0x00000000008f781c */ /* 0x000fe40000703f70 */
[----:B------:R-:W-:-:S02]  /*0790*/  SHF.R.U32.HI R8, RZ, 0x1, R6 ;  /* 0x00000001ff087819 */ /* 0x000fc40000011606 */
[----:B------:R-:W-:-:S04]  /*07a0*/  SEL R3, RZ, 0x1, !P0 ;  /* 0x00000001ff037807 */ /* 0x000fc80004000000 */
[----:B------:R-:W-:-:S04]  /*07b0*/  LOP3.LUT R3, R3, 0x1, R8, 0xf8, !PT ;  /* 0x0000000103037812 */ /* 0x000fc800078ef808 */
[----:B------:R-:W-:-:S05]  /*07c0*/  LOP3.LUT R3, R3, R6, RZ, 0xc0, !PT ;  /* 0x0000000603037212 */ /* 0x000fca00078ec0ff */
[----:B------:R-:W-:-:S05]  /*07d0*/  IMAD.IADD R3, R8, 0x1, R3 ;  /* 0x0000000108037824 */ /* 0x000fca00078e0203 */
[----:B------:R-:W-:Y:S01]  /*07e0*/  LOP3.LUT R0, R3, R0, RZ, 0xfc, !PT ;  /* 0x0000000003007212 */ /* 0x000fe200078efcff */
[----:B------:R-:W-:Y:S06]  /*07f0*/  BRA `(.L_x_12) ;  /* 0x0000000000107947 */ /* 0x000fec0003800000 */
.L_x_11:
[----:B------:R-:W-:-:S04]  /*0800*/  LOP3.LUT R0, R0, 0x80000000, RZ, 0xc0, !PT ;  /* 0x8000000000007812 */ /* 0x000fc800078ec0ff */
[----:B------:R-:W-:Y:S01]  /*0810*/  LOP3.LUT R0, R0, 0x7f800000, RZ, 0xfc, !PT ;  /* 0x7f80000000007812 */ /* 0x000fe200078efcff */
[----:B------:R-:W-:Y:S06]  /*0820*/  BRA `(.L_x_12) ;  /* 0x0000000000047947 */ /* 0x000fec0003800000 */
.L_x_10:
[----:B------:R-:W-:-:S07]  /*0830*/  IMAD R0, R6, 0x800000, R0 ;  /* 0x0080000006007824 */ /* 0x000fce00078e0200 */
.L_x_12:
[----:B------:R-:W-:Y:S05]  /*0840*/  BSYNC.RECONVERGENT B2 ;  /* 0x0000000000027941 */ /* 0x000fea0003800200 */
.L_x_9:
[----:B------:R-:W-:Y:S05]  /*0850*/  BRA `(.L_x_13) ;  /* 0x0000000000207947 */ /* 0x000fea0003800000 */
.L_x_8:
[----:B------:R-:W-:-:S04]  /*0860*/  LOP3.LUT R0, R8, 0x80000000, R7, 0x48, !PT ;  /* 0x8000000008007812 */ /* 0x000fc800078e4807 */
[----:B------:R-:W-:Y:S01]  /*0870*/  LOP3.LUT R0, R0, 0x7f800000, RZ, 0xfc, !PT ;  /* 0x7f80000000007812 */ /* 0x000fe200078efcff */
[----:B------:R-:W-:Y:S06]  /*0880*/  BRA `(.L_x_13) ;  /* 0x0000000000147947 */ /* 0x000fec0003800000 */
.L_x_7:
[----:B------:R-:W-:Y:S01]  /*0890*/  LOP3.LUT R0, R8, 0x80000000, R7, 0x48, !PT ;  /* 0x8000000008007812 */ /* 0x000fe200078e4807 */
[----:B------:R-:W-:Y:S06]  /*08a0*/  BRA `(.L_x_13) ;  /* 0x00000000000c7947 */ /* 0x000fec0003800000 */
.L_x_6:
[----:B------:R-:W0:Y:S01]  /*08b0*/  MUFU.RSQ R0, -QNAN ;  /* 0xffc0000000007908 */ /* 0x000e220000001400 */
[----:B------:R-:W-:Y:S05]  /*08c0*/  BRA `(.L_x_13) ;  /* 0x0000000000047947 */ /* 0x000fea0003800000 */
.L_x_5:
[----:B------:R-:W-:-:S07]  /*08d0*/  FADD.FTZ R0, R0, R3 ;  /* 0x0000000300007221 */ /* 0x000fce0000010000 */
.L_x_13:
[----:B------:R-:W-:Y:S05]  /*08e0*/  BSYNC.RECONVERGENT B1 ;  /* 0x0000000000017941 */ /* 0x000fea0003800200 */
.L_x_3:
[----:B------:R-:W-:-:S04]  /*08f0*/  IMAD.MOV.U32 R5, RZ, RZ, 0x0 ;  /* 0x00000000ff057424 */ /* 0x000fc800078e00ff */
[----:B0-----:R-:W-:Y:S05]  /*0900*/  RET.REL.NODEC R4 `(_Z23update_centroids_kernelPKfPfS0_PKii) ;  /* 0xfffffff404bc7950 */ /* 0x001fea0003c3ffff */
.L_x_14:
[----:B------:R-:W-:-:S00]  /*0910*/  BRA `(.L_x_14) ;  /* 0xfffffffc00fc7947 */ /* 0x000fc0000383ffff */
[----:B------:R-:W-:-:S00]  /*0920*/  NOP ;  /* 0x0000000000007918 */ /* 0x000fc00000000000 */
        /* <DEDUP_REMOVED lines=13> */
.L_x_24:


//--------------------- .text._Z18update_sums_kernelPKfPKiPfPii --------------------------
	.section	.text._Z18update_sums_kernelPKfPKiPfPii,"ax",@progbits
	.align	128
        .global         _Z18update_sums_kernelPKfPKiPfPii
        .type           _Z18update_sums_kernelPKfPKiPfPii,@function
        .size           _Z18update_sums_kernelPKfPKiPfPii,(.L_x_26 - _Z18update_sums_kernelPKfPKiPfPii)
        .other          _Z18update_sums_kernelPKfPKiPfPii,@"STO_CUDA_ENTRY STV_DEFAULT"
_Z18update_sums_kernelPKfPKiPfPii:
.text._Z18update_sums_kernelPKfPKiPfPii:
        /* <DEDUP_REMOVED lines=9> */
[----:B------:R-:W1:Y:S07]  /*0090*/  LDCU.64 UR4, c[0x0][0x358] ;  /* 0x00006b00ff0477ac */ /* 0x000e6e0008000a00 */
[----:B------:R-:W2:Y:S08]  /*00a0*/  LDC.64 R6, c[0x0][0x380] ;  /* 0x0000e000ff067b82 */ /* 0x000eb00000000a00 */
[----:B------:R-:W3:Y:S01]  /*00b0*/  LDC.64 R8, c[0x0][0x398] ;  /* 0x0000e600ff087b82 */ /* 0x000ee20000000a00 */
[----:B0-----:R-:W-:-:S06]  /*00c0*/  IMAD.WIDE R2, R5, 0x4, R2 ;  /* 0x0000000405027825 */ /* 0x001fcc00078e0202 */
[----:B-1----:R-:W4:Y:S01]  /*00d0*/  LDG.E R3, desc[UR4][R2.64] ;  /* 0x0000000402037981 */ /* 0x002f22000c1e1900 */
[----:B--2---:R-:W-:Y:S02]  /*00e0*/  IMAD.WIDE R6, R5, 0x4, R6 ;  /* 0x0000000405067825 */ /* 0x004fe400078e0206 */
[----:B------:R-:W4:Y:S04]  /*00f0*/  LDC.64 R4, c[0x0][0x390] ;  /* 0x0000e400ff047b82 */ /* 0x000f280000000a00 */
[----:B------:R-:W2:Y:S01]  /*0100*/  LDG.E R7, desc[UR4][R6.64] ;  /* 0x0000000406077981 */ /* 0x000ea2000c1e1900 */
[----:B------:R-:W-:Y:S02]  /*0110*/  HFMA2 R11, -RZ, RZ, 0, 5.9604644775390625e-08 ;  /* 0x00000001ff0b7431 */ /* 0x000fe400000001ff */
[----:B----4-:R-:W-:-:S04]  /*0120*/  IMAD.WIDE R4, R3, 0x4, R4 ;  /* 0x0000000403047825 */ /* 0x010fc800078e0204 */
[----:B---3--:R-:W-:Y:S01]  /*0130*/  IMAD.WIDE R8, R3, 0x4, R8 ;  /* 0x0000000403087825 */ /* 0x008fe200078e0208 */
[----:B--2---:R-:W-:Y:S04]  /*0140*/  REDG.E.ADD.F32.FTZ.RN.STRONG.GPU desc[UR4][R4.64], R7 ;  /* 0x00000007040079a6 */ /* 0x004fe8000c12f304 */
[----:B------:R-:W-:Y:S01]  /*0150*/  REDG.E.ADD.STRONG.GPU desc[UR4][R8.64], R11 ;  /* 0x0000000b0800798e */ /* 0x000fe2000c12e104 */
[----:B------:R-:W-:Y:S05]  /*0160*/  EXIT ;  /* 0x000000000000794d */ /* 0x000fea0003800000 */
.L_x_15:
        /* <DEDUP_REMOVED lines=9> */
.L_x_26:


//--------------------- .text._Z16zero_sums_kernelPfPii --------------------------
	.section	.text._Z16zero_sums_kernelPfPii,"ax",@progbits
	.align	128
        .global         _Z16zero_sums_kernelPfPii
        .type           _Z16zero_sums_kernelPfPii,@function
        .size           _Z16zero_sums_kernelPfPii,(.L_x_27 - _Z16zero_sums_kernelPfPii)
        .other          _Z16zero_sums_kernelPfPii,@"STO_CUDA_ENTRY STV_DEFAULT"
_Z16zero_sums_kernelPfPii:
.text._Z16zero_sums_kernelPfPii:
        /* <DEDUP_REMOVED lines=10> */
[----:B------:R-:W2:Y:S01]  /*00a0*/  LDC.64 R4, c[0x0][0x388] ;  /* 0x0000e200ff047b82 */ /* 0x000ea20000000a00 */
[----:B0-----:R-:W-:-:S05]  /*00b0*/  IMAD.WIDE R2, R7, 0x4, R2 ;  /* 0x0000000407027825 */ /* 0x001fca00078e0202 */
[----:B-1----:R-:W-:Y:S01]  /*00c0*/  STG.E desc[UR4][R2.64], RZ ;  /* 0x000000ff02007986 */ /* 0x002fe2000c101904 */
[----:B--2---:R-:W-:-:S05]  /*00d0*/  IMAD.WIDE R4, R7, 0x4, R4 ;  /* 0x0000000407047825 */ /* 0x004fca00078e0204 */
[----:B------:R-:W-:Y:S01]  /*00e0*/  STG.E desc[UR4][R4.64], RZ ;  /* 0x000000ff04007986 */ /* 0x000fe2000c101904 */
[----:B------:R-:W-:Y:S05]  /*00f0*/  EXIT ;  /* 0x000000000000794d */ /* 0x000fea0003800000 */
.L_x_16:
        /* <DEDUP_REMOVED lines=16> */
.L_x_27:


//--------------------- .text._Z17assignment_kernelPKfS0_PiPfii --------------------------
	.section	.text._Z17assignment_kernelPKfS0_PiPfii,"ax",@progbits
	.align	128
        .global         _Z17assignment_kernelPKfS0_PiPfii
        .type           _Z17assignment_kernelPKfS0_PiPfii,@function
        .size           _Z17assignment_kernelPKfS0_PiPfii,(.L_x_28 - _Z17assignment_kernelPKfS0_PiPfii)
        .other          _Z17assignment_kernelPKfS0_PiPfii,@"STO_CUDA_ENTRY STV_DEFAULT"
_Z17assignment_kernelPKfS0_PiPfii:
.text._Z17assignment_kernelPKfS0_PiPfii:
        /* <DEDUP_REMOVED lines=8> */
[----:B------:R-:W0:Y:S01]  /*0080*/  LDCU UR6, c[0x0][0x3a4] ;  /* 0x00007480ff0677ac */ /* 0x000e220008000800 */
[----:B------:R-:W-:Y:S02]  /*0090*/  IMAD.MOV.U32 R0, RZ, RZ, 0x7f7fffff ;  /* 0x7f7fffffff007424 */ /* 0x000fe400078e00ff */
[----:B------:R-:W-:Y:S01]  /*00a0*/  IMAD.MOV.U32 R5, RZ, RZ, -0x1 ;  /* 0xffffffffff057424 */ /* 0x000fe200078e00ff */
[----:B------:R-:W1:Y:S01]  /*00b0*/  LDCU.64 UR10, c[0x0][0x358] ;  /* 0x00006b00ff0a77ac */ /* 0x000e620008000a00 */
[----:B0-----:R-:W-:-:S09]  /*00c0*/  UISETP.GE.AND UP0, UPT, UR6, 0x1, UPT ;  /* 0x000000010600788c */ /* 0x001fd2000bf06270 */
[----:B-1----:R-:W-:Y:S05]  /*00d0*/  BRA.U !UP0, `(.L_x_17) ;  /* 0x0000000d088c7547 */ /* 0x002fea000b800000 */
[----:B------:R-:W0:Y:S02]  /*00e0*/  LDC.64 R2, c[0x0][0x380] ;  /* 0x0000e000ff027b82 */ /* 0x000e240000000a00 */
[----:B0-----:R-:W-:-:S05]  /*00f0*/  IMAD.WIDE R2, R4, 0x4, R2 ;  /* 0x0000000404027825 */ /* 0x001fca00078e0202 */
[----:B------:R0:W5:Y:S01]  /*0100*/  LDG.E R7, desc[UR10][R2.64] ;  /* 0x0000000a02077981 */ /* 0x000162000c1e1900 */
[----:B------:R-:W-:Y:S01]  /*0110*/  UISETP.GE.U32.AND UP1, UPT, UR6, 0x10, UPT ;  /* 0x000000100600788c */ /* 0x000fe2000bf26070 */
[----:B------:R-:W-:Y:S01]  /*0120*/  HFMA2 R6, -RZ, RZ, 0, 0 ;  /* 0x00000000ff067431 */ /* 0x000fe200000001ff */
[----:B------:R-:W-:Y:S01]  /*0130*/  ULOP3.LUT UR7, UR6, 0xf, URZ, 0xc0, !UPT ;  /* 0x0000000f06077892 */ /* 0x000fe2000f8ec0ff */
[----:B------:R-:W-:Y:S01]  /*0140*/  MOV R5, 0xffffffff ;  /* 0xffffffff00057802 */ /* 0x000fe20000000f00 */
[----:B------:R-:W-:Y:S02]  /*0150*/  IMAD.MOV.U32 R0, RZ, RZ, 0x7f7fffff ;  /* 0x7f7fffffff007424 */ /* 0x000fe400078e00ff */
[----:B------:R-:W-:-:S03]  /*0160*/  UISETP.NE.AND UP0, UPT, UR7, URZ, UPT ;  /* 0x000000ff0700728c */ /* 0x000fc6000bf05270 */
[----:B0-----:R-:W-:Y:S08]  /*0170*/  BRA.U !UP1, `(.L_x_18) ;  /* 0x0000000509bc7547 */ /* 0x001ff0000b800000 */
[----:B------:R-:W0:Y:S01]  /*0180*/  LDCU.64 UR4, c[0x0][0x388] ;  /* 0x00007100ff0477ac */ /* 0x000e220008000a00 */
[----:B------:R-:W-:Y:S01]  /*0190*/  IMAD.MOV.U32 R5, RZ, RZ, -0x1 ;  /* 0xffffffffff057424 */ /* 0x000fe200078e00ff */
[----:B------:R-:W-:Y:S01]  /*01a0*/  MOV R0, 0x7f7fffff ;  /* 0x7f7fffff00007802 */ /* 0x000fe20000000f00 */
[----:B------:R-:W-:Y:S01]  /*01b0*/  IMAD.MOV.U32 R8, RZ, RZ, RZ ;  /* 0x000000ffff087224 */ /* 0x000fe200078e00ff */
[----:B------:R-:W-:-:S06]  /*01c0*/  ULOP3.LUT UR8, UR6, 0x7ffffff0, URZ, 0xc0, !UPT ;  /* 0x7ffffff006087892 */ /* 0x000fcc000f8ec0ff */
[----:B------:R-:W-:Y:S01]  /*01d0*/  MOV R6, UR8 ;  /* 0x0000000800067c02 */ /* 0x000fe20008000f00 */
[----:B0-----:R-:W-:-:S04]  /*01e0*/  UIADD3 UR4, UP1, UPT, UR4, 0x20, URZ ;  /* 0x0000002004047890 */ /* 0x001fc8000ff3e0ff */
[----:B------:R-:W-:Y:S02]  /*01f0*/  UIADD3.X UR5, UPT, UPT, URZ, UR5, URZ, UP1, !UPT ;  /* 0x00000005ff057290 */ /* 0x000fe40008ffe4ff */
[----:B------:R-:W-:-:S04]  /*0200*/  IMAD.U32 R2, RZ, RZ, UR4 ;  /* 0x00000004ff027e24 */ /* 0x000fc8000f8e00ff */
[----:B------:R-:W-:-:S07]  /*0210*/  MOV R3, UR5 ;  /* 0x0000000500037c02 */ /* 0x000fce0008000f00 */
.L_x_19:
[----:B------:R-:W2:Y:S04]  /*0220*/  LDG.E R15, desc[UR10][R2.64+-0x20] ;  /* 0xffffe00a020f7981 */ /* 0x000ea8000c1e1900 */
[----:B------:R-:W3:Y:S04]  /*0230*/  LDG.E R17, desc[UR10][R2.64+-0x1c] ;  /* 0xffffe40a02117981 */ /* 0x000ee8000c1e1900 */
[----:B------:R-:W4:Y:S04]  /*0240*/  LDG.E R19, desc[UR10][R2.64+-0x18] ;  /* 0xffffe80a02137981 */ /* 0x000f28000c1e1900 */
        /* <DEDUP_REMOVED lines=12> */
[----:B------:R-:W4:Y:S01]  /*0310*/  LDG.E R10, desc[UR10][R2.64+0x1c] ;  /* 0x00001c0a020a7981 */ /* 0x000f22000c1e1900 */
[----:B--2--5:R-:W-:-:S04]  /*0320*/  FADD R15, R7, -R15 ;  /* 0x8000000f070f7221 */ /* 0x024fc80000000000 */
[----:B------:R-:W-:Y:S01]  /*0330*/  FMUL R15, R15, R15 ;  /* 0x0000000f0f0f7220 */ /* 0x000fe20000400000 */
[C---:B---3--:R-:W-:Y:S01]  /*0340*/  FADD R17, R7.reuse, -R17 ;  /* 0x8000001107117221 */ /* 0x048fe20000000000 */
[----:B----4-:R-:W-:-:S03]  /*0350*/  FADD R19, R7, -R19 ;  /* 0x8000001307137221 */ /* 0x010fc60000000000 */
[-C--:B------:R-:W-:Y:S01]  /*0360*/  FSETP.GEU.AND P3, PT, R15, R0.reuse, PT ;  /* 0x000000000f00720b */ /* 0x080fe20003f6e000 */
[----:B------:R-:W-:Y:S01]  /*0370*/  FMUL R17, R17, R17 ;  /* 0x0000001111117220 */ /* 0x000fe20000400000 */
[----:B------:R-:W-:Y:S02]  /*0380*/  FMUL R19, R19, R19 ;  /* 0x0000001313137220 */ /* 0x000fe40000400000 */
[----:B------:R-:W-:Y:S01]  /*0390*/  FSEL R0, R15, R0, !P3 ;  /* 0x000000000f007208 */ /* 0x000fe20005800000 */
[C---:B------:R-:W-:Y:S01]  /*03a0*/  FADD R24, R7.reuse, -R24 ;  /* 0x8000001807187221 */ /* 0x040fe20000000000 */
[----:B------:R-:W-:Y:S01]  /*03b0*/  SEL R5, R8, R5, !P3 ;  /* 0x0000000508057207 */ /* 0x000fe20005800000 */
[----:B------:R-:W-:Y:S01]  /*03c0*/  FADD R26, R7, -R26 ;  /* 0x8000001a071a7221 */ /* 0x000fe20000000000 */
[----:B------:R-:W-:Y:S01]  /*03d0*/  FSETP.GEU.AND P4, PT, R17, R0, PT ;  /* 0x000000001100720b */ /* 0x000fe20003f8e000 */
[----:B------:R-:W-:Y:S01]  /*03e0*/  FMUL R15, R24, R24 ;  /* 0x00000018180f7220 */ /* 0x000fe20000400000 */
[----:B------:R-:W-:-:S02]  /*03f0*/  FADD R28, R7, -R28 ;  /* 0x8000001c071c7221 */ /* 0x000fc40000000000 */
[----:B------:R-:W-:Y:S01]  /*0400*/  FSEL R0, R17, R0, !P4 ;  /* 0x0000000011007208 */ /* 0x000fe20006000000 */
[----:B------:R-:W-:Y:S01]  /*0410*/  FMUL R17, R26, R26 ;  /* 0x0000001a1a117220 */ /* 0x000fe20000400000 */
[----:B------:R-:W-:Y:S02]  /*0420*/  FADD R9, R7, -R9 ;  /* 0x8000000907097221 */ /* 0x000fe40000000000 */
[-C--:B------:R-:W-:Y:S02]  /*0430*/  FSETP.GEU.AND P5, PT, R19, R0.reuse, PT ;  /* 0x000000001300720b */ /* 0x080fe40003fae000 */
[----:B------:R-:W-:Y:S02]  /*0440*/  FMUL R9, R9, R9 ;  /* 0x0000000909097220 */ /* 0x000fe40000400000 */
[----:B------:R-:W-:Y:S01]  /*0450*/  FSEL R0, R19, R0, !P5 ;  /* 0x0000000013007208 */ /* 0x000fe20006800000 */
[----:B------:R-:W-:Y:S01]  /*0460*/  FADD R11, R7, -R11 ;  /* 0x8000000b070b7221 */ /* 0x000fe20000000000 */
[----:B------:R-:W-:-:S02]  /*0470*/  @!P4 VIADD R5, R8, 0x1 ;  /* 0x000000010805c836 */ /* 0x000fc40000000000 */
[----:B------:R-:W-:Y:S01]  /*0480*/  FADD R13, R7, -R13 ;  /* 0x8000000d070d7221 */ /* 0x000fe20000000000 */
[-C--:B------:R-:W-:Y:S01]  /*0490*/  FSETP.GEU.AND P6, PT, R15, R0.reuse, PT ;  /* 0x000000000f00720b */ /* 0x080fe20003fce000 */
[----:B------:R-:W-:Y:S02]  /*04a0*/  FMUL R11, R11, R11 ;  /* 0x0000000b0b0b7220 */ /* 0x000fe40000400000 */
[----:B------:R-:W-:Y:S01]  /*04b0*/  FMUL R13, R13, R13 ;  /* 0x0000000d0d0d7220 */ /* 0x000fe20000400000 */
[----:B------:R-:W-:Y:S01]  /*04c0*/  FSEL R0, R15, R0, !P6 ;  /* 0x000000000f007208 */ /* 0x000fe20007000000 */
[----:B------:R-:W-:Y:S01]  /*04d0*/  FMUL R15, R28, R28 ;  /* 0x0000001c1c0f7220 */ /* 0x000fe20000400000 */
[C---:B------:R-:W-:Y:S01]  /*04e0*/  FADD R22, R7.reuse, -R22 ;  /* 0x8000001607167221 */ /* 0x040fe20000000000 */
[----:B------:R-:W-:Y:S01]  /*04f0*/  FADD R20, R7, -R20 ;  /* 0x8000001407147221 */ /* 0x000fe20000000000 */
[-C--:B------:R-:W-:Y:S02]  /*0500*/  FSETP.GEU.AND P0, PT, R17, R0.reuse, PT ;  /* 0x000000001100720b */ /* 0x080fe40003f0e000 */
[C---:B------:R-:W-:Y:S01]  /*0510*/  @!P5 IADD3 R5, PT, PT, R8.reuse, 0x2, RZ ;  /* 0x000000020805d810 */ /* 0x040fe20007ffe0ff */
[----:B------:R-:W-:Y:S01]  /*0520*/  FADD R18, R7, -R18 ;  /* 0x8000001207127221 */ /* 0x000fe20000000000 */
[----:B------:R-:W-:Y:S01]  /*0530*/  FSEL R0, R17, R0, !P0 ;  /* 0x0000000011007208 */ /* 0x000fe20004000000 */
[----:B------:R-:W-:-:S02]  /*0540*/  @!P6 VIADD R5, R8, 0x3 ;  /* 0x000000030805e836 */ /* 0x000fc40000000000 */
[----:B------:R-:W-:Y:S01]  /*0550*/  FADD R16, R7, -R16 ;  /* 0x8000001007107221 */ /* 0x000fe20000000000 */
[----:B------:R-:W-:Y:S01]  /*0560*/  FSETP.GEU.AND P1, PT, R15, R0, PT ;  /* 0x000000000f00720b */ /* 0x000fe20003f2e000 */
[----:B------:R-:W-:-:S03]  /*0570*/  FADD R14, R7, -R14 ;  /* 0x8000000e070e7221 */ /* 0x000fc60000000000 */
[----:B------:R-:W-:Y:S02]  /*0580*/  FSEL R0, R15, R0, !P1 ;  /* 0x000000000f007208 */ /* 0x000fe40004800000 */
[----:B------:R-:W-:Y:S01]  /*0590*/  @!P0 IADD3 R5, PT, PT, R8, 0x4, RZ ;  /* 0x0000000408058810 */ /* 0x000fe20007ffe0ff */
[----:B------:R-:W-:Y:S01]  /*05a0*/  FADD R12, R7, -R12 ;  /* 0x8000000c070c7221 */ /* 0x000fe20000000000 */
[----:B------:R-:W-:Y:S01]  /*05b0*/  FSETP.GEU.AND P2, PT, R9, R0, PT ;  /* 0x000000000900720b */ /* 0x000fe20003f4e000 */
[----:B------:R-:W-:-:S03]  /*05c0*/  FADD R10, R7, -R10 ;  /* 0x8000000a070a7221 */ /* 0x000fc60000000000 */
[----:B------:R-:W-:Y:S01]  /*05d0*/  FSEL R0, R9, R0, !P2 ;  /* 0x0000000009007208 */ /* 0x000fe20005000000 */
[----:B------:R-:W-:Y:S01]  /*05e0*/  FMUL R9, R22, R22 ;  /* 0x0000001616097220 */ /* 0x000fe20000400000 */
[----:B------:R-:W-:Y:S02]  /*05f0*/  @!P1 VIADD R5, R8, 0x5 ;  /* 0x0000000508059836 */ /* 0x000fe40000000000 */
[----:B------:R-:W-:-:S04]  /*0600*/  FSETP.GEU.AND P3, PT, R11, R0, PT ;  /* 0x000000000b00720b */ /* 0x000fc80003f6e000 */
[----:B------:R-:W-:Y:S01]  /*0610*/  FSEL R0, R11, R0, !P3 ;  /* 0x000000000b007208 */ /* 0x000fe20005800000 */
[----:B------:R-:W-:Y:S01]  /*0620*/  FMUL R11, R20, R20 ;  /* 0x00000014140b7220 */ /* 0x000fe20000400000 */
[----:B------:R-:W-:Y:S02]  /*0630*/  @!P2 IADD3 R5, PT, PT, R8, 0x6, RZ ;  /* 0x000000060805a810 */ /* 0x000fe40007ffe0ff */
[----:B------:R-:W-:-:S04]  /*0640*/  FSETP.GEU.AND P4, PT, R13, R0, PT ;  /* 0x000000000d00720b */ /* 0x000fc80003f8e000 */
[----:B------:R-:W-:Y:S01]  /*0650*/  FSEL R0, R13, R0, !P4 ;  /* 0x000000000d007208 */ /* 0x000fe20006000000 */
[----:B------:R-:W-:-:S03]  /*0660*/  @!P3 VIADD R5, R8, 0x7 ;  /* 0x000000070805b836 */ /* 0x000fc60000000000 */
[----:B------:R-:W-:-:S04]  /*0670*/  FSETP.GEU.AND P5, PT, R9, R0, PT ;  /* 0x000000000900720b */ /* 0x000fc80003fae000 */
[----:B------:R-:W-:Y:S01]  /*0680*/  FSEL R0, R9, R0, !P5 ;  /* 0x0000000009007208 */ /* 0x000fe20006800000 */
[----:B------:R-:W-:Y:S01]  /*0690*/  FMUL R9, R18, R18 ;  /* 0x0000001212097220 */ /* 0x000fe20000400000 */
[----:B------:R-:W-:Y:S02]  /*06a0*/  @!P4 IADD3 R5, PT, PT, R8, 0x8, RZ ;  /* 0x000000080805c810 */ /* 0x000fe40007ffe0ff */
[----:B------:R-:W-:-:S04]  /*06b0*/  FSETP.GEU.AND P6, PT, R11, R0, PT ;  /* 0x000000000b00720b */ /* 0x000fc80003fce000 */
        /* <DEDUP_REMOVED lines=17> */
[----:B------:R-:W-:Y:S01]  /*07d0*/  @!P2 VIADD R5, R8, 0xd ;  /* 0x0000000d0805a836 */ /* 0x000fe20000000000 */
[----:B------:R-:W-:Y:S02]  /*07e0*/  IADD3 R2, P2, PT, R2, 0x40, RZ ;  /* 0x0000004002027810 */ /* 0x000fe40007f5e0ff */
[----:B------:R-:W-:-:S03]  /*07f0*/  FSETP.GEU.AND P0, PT, R9, R0, PT ;  /* 0x000000000900720b */ /* 0x000fc60003f0e000 */
[----:B------:R-:W-:Y:S01]  /*0800*/  IMAD.X R3, RZ, RZ, R3, P2 ;  /* 0x000000ffff037224 */ /* 0x000fe200010e0603 */
[----:B------:R-:W-:Y:S02]  /*0810*/  FSEL R0, R9, R0, !P0 ;  /* 0x0000000009007208 */ /* 0x000fe40004000000 */
[----:B------:R-:W-:-:S07]  /*0820*/  @!P3 IADD3 R5, PT, PT, R8, 0xe, RZ ;  /* 0x0000000e0805b810 */ /* 0x000fce0007ffe0ff */
[C---:B------:R-:W-:Y:S01]  /*0830*/  @!P0 VIADD R5, R8.reuse, 0xf ;  /* 0x0000000f08058836 */ /* 0x040fe20000000000 */
[----:B------:R-:W-:-:S04]  /*0840*/  IADD3 R8, PT, PT, R8, 0x10, RZ ;  /* 0x0000001008087810 */ /* 0x000fc80007ffe0ff */
[----:B------:R-:W-:-:S13]  /*0850*/  ISETP.NE.AND P1, PT, R8, R6, PT ;  /* 0x000000060800720c */ /* 0x000fda0003f25270 */
[----:B------:R-:W-:Y:S05]  /*0860*/  @P1 BRA `(.L_x_19) ;  /* 0xfffffff8006c1947 */ /* 0x000fea000383ffff */
.L_x_18:
[----:B------:R-:W-:Y:S05]  /*0870*/  BRA.U !UP0, `(.L_x_17) ;  /* 0x0000000508a47547 */ /* 0x000fea000b800000 */
[----:B------:R-:W-:Y:S02]  /*0880*/  UISETP.GE.U32.AND UP0, UPT, UR7, 0x8, UPT ;  /* 0x000000080700788c */ /* 0x000fe4000bf06070 */
[----:B------:R-:W-:-:S04]  /*0890*/  ULOP3.LUT UR5, UR6, 0x7, URZ, 0xc0, !UPT ;  /* 0x0000000706057892 */ /* 0x000fc8000f8ec0ff */
[----:B------:R-:W-:-:S03]  /*08a0*/  UISETP.NE.AND UP1, UPT, UR5, URZ, UPT ;  /* 0x000000ff0500728c */ /* 0x000fc6000bf25270 */
[----:B------:R-:W-:Y:S08]  /*08b0*/  BRA.U !UP0, `(.L_x_20) ;  /* 0x0000000108cc7547 */ /* 0x000ff0000b800000 */
[----:B------:R-:W0:Y:S02]  /*08c0*/  LDC.64 R10, c[0x0][0x388] ;  /* 0x0000e200ff0a7b82 */ /* 0x000e240000000a00 */
[----:B0-----:R-:W-:-:S05]  /*08d0*/  IMAD.WIDE.U32 R10, R6, 0x4, R10 ;  /* 0x00000004060a7825 */ /* 0x001fca00078e000a */
[----:B------:R-:W2:Y:S04]  /*08e0*/  LDG.E R12, desc[UR10][R10.64] ;  /* 0x0000000a0a0c7981 */ /* 0x000ea8000c1e1900 */
[----:B------:R-:W3:Y:S04]  /*08f0*/  LDG.E R14, desc[UR10][R10.64+0x4] ;  /* 0x0000040a0a0e7981 */ /* 0x000ee8000c1e1900 */
        /* <DEDUP_REMOVED lines=10> */
[----:B------:R-:W-:Y:S01]  /*09a0*/  FSETP.GEU.AND P2, PT, R3, R0, PT ;  /* 0x000000000300720b */ /* 0x000fe20003f4e000 */
[----:B------:R-:W-:Y:S01]  /*09b0*/  FMUL R9, R14, R14 ;  /* 0x0000000e0e097220 */ /* 0x000fe20000400000 */
[----:B------:R-:W-:Y:S02]  /*09c0*/  FADD R18, R7, -R18 ;  /* 0x8000001207127221 */ /* 0x000fe40000000000 */
[----:B------:R-:W-:Y:S01]  /*09d0*/  FSEL R0, R3, R0, !P2 ;  /* 0x0000000003007208 */ /* 0x000fe20005000000 */
[----:B------:R-:W-:Y:S01]  /*09e0*/  FMUL R3, R16, R16 ;  /* 0x0000001010037220 */ /* 0x000fe20000400000 */
[----:B------:R-:W-:Y:S01]  /*09f0*/  SEL R5, R6, R5, !P2 ;  /* 0x0000000506057207 */ /* 0x000fe20005000000 */
[----:B------:R-:W-:Y:S01]  /*0a00*/  FADD R20, R7, -R20 ;  /* 0x8000001407147221 */ /* 0x000fe20000000000 */
[----:B------:R-:W-:Y:S01]  /*0a10*/  FSETP.GEU.AND P3, PT, R9, R0, PT ;  /* 0x000000000900720b */ /* 0x000fe20003f6e000 */
[----:B------:R-:W-:-:S03]  /*0a20*/  FADD R22, R7, -R22 ;  /* 0x8000001607167221 */ /* 0x000fc60000000000 */
[----:B------:R-:W-:Y:S01]  /*0a30*/  FSEL R0, R9, R0, !P3 ;  /* 0x0000000009007208 */ /* 0x000fe20005800000 */
[----:B------:R-:W-:Y:S01]  /*0a40*/  FMUL R9, R18, R18 ;  /* 0x0000001212097220 */ /* 0x000fe20000400000 */
[----:B------:R-:W-:Y:S02]  /*0a50*/  FADD R2, R7, -R2 ;  /* 0x8000000207027221 */ /* 0x000fe40000000000 */
[----:B------:R-:W-:Y:S01]  /*0a60*/  FSETP.GEU.AND P4, PT, R3, R0, PT ;  /* 0x000000000300720b */ /* 0x000fe20003f8e000 */
[----:B------:R-:W-:-:S03]  /*0a70*/  FADD R8, R7, -R8 ;  /* 0x8000000807087221 */ /* 0x000fc60000000000 */
        /* <DEDUP_REMOVED lines=16> */
[----:B------:R-:W-:Y:S02]  /*0b80*/  FSEL R0, R3, R0, !P2 ;  /* 0x0000000003007208 */ /* 0x000fe40005000000 */
[----:B------:R-:W-:Y:S02]  /*0b90*/  @!P0 IADD3 R5, PT, PT, R6, 0x5, RZ ;  /* 0x0000000506058810 */ /* 0x000fe40007ffe0ff */
[----:B------:R-:W-:-:S04]  /*0ba0*/  FSETP.GEU.AND P3, PT, R9, R0, PT ;  /* 0x000000000900720b */ /* 0x000fc80003f6e000 */
[----:B------:R-:W-:Y:S01]  /*0bb0*/  FSEL R0, R9, R0, !P3 ;  /* 0x0000000009007208 */ /* 0x000fe20005800000 */
[----:B------:R-:W-:-:S08]  /*0bc0*/  @!P2 VIADD R5, R6, 0x6 ;  /* 0x000000060605a836 */ /* 0x000fd00000000000 */
[C---:B------:R-:W-:Y:S01]  /*0bd0*/  @!P3 IADD3 R5, PT, PT, R6.reuse, 0x7, RZ ;  /* 0x000000070605b810 */ /* 0x040fe20007ffe0ff */
[----:B------:R-:W-:-:S07]  /*0be0*/  VIADD R6, R6, 0x8 ;  /* 0x0000000806067836 */ /* 0x000fce0000000000 */
.L_x_20:
        /* <DEDUP_REMOVED lines=21> */
[----:B------:R-:W-:Y:S01]  /*0d40*/  FMUL R3, R14, R14 ;  /* 0x0000000e0e037220 */ /* 0x000fe20000400000 */
[----:B------:R-:W-:-:S04]  /*0d50*/  FSETP.GEU.AND P1, PT, R11, R0, PT ;  /* 0x000000000b00720b */ /* 0x000fc80003f2e000 */
[----:B------:R-:W-:-:S04]  /*0d60*/  FSEL R0, R11, R0, !P1 ;  /* 0x000000000b007208 */ /* 0x000fc80004800000 */
        /* <DEDUP_REMOVED lines=8> */
.L_x_21:
[----:B------:R-:W-:Y:S05]  /*0df0*/  BRA.U !UP1, `(.L_x_17) ;  /* 0x0000000109447547 */ /* 0x000fea000b800000 */
[----:B------:R-:W0:Y:S01]  /*0e00*/  LDC.64 R2, c[0x0][0x388] ;  /* 0x0000e200ff027b82 */ /* 0x000e220000000a00 */
[----:B------:R-:W-:Y:S01]  /*0e10*/  UIADD3 UR4, UPT, UPT, -UR4, URZ, URZ ;  /* 0x000000ff04047290 */ /* 0x000fe2000fffe1ff */
[----:B0-----:R-:W-:-:S03]  /*0e20*/  IMAD.WIDE.U32 R2, R6, 0x4, R2 ;  /* 0x0000000406027825 */ /* 0x001fc600078e0002 */
[----:B------:R-:W-:-:S08]  /*0e30*/  MOV R10, R2 ;  /* 0x00000002000a7202 */ /* 0x000fd00000000f00 */
.L_x_22:
[----:B------:R-:W-:-:S06]  /*0e40*/  IMAD.MOV.U32 R2, RZ, RZ, R10 ;  /* 0x000000ffff027224 */ /* 0x000fcc00078e000a */
[----:B------:R0:W2:Y:S01]  /*0e50*/  LDG.E R2, desc[UR10][R2.64] ;  /* 0x0000000a02027981 */ /* 0x0000a2000c1e1900 */
[----:B------:R-:W-:Y:S01]  /*0e60*/  UIADD3 UR4, UPT, UPT, UR4, 0x1, URZ ;  /* 0x0000000104047890 */ /* 0x000fe2000fffe0ff */
[----:B------:R-:W-:-:S03]  /*0e70*/  IADD3 R10, P1, PT, R10, 0x4, RZ ;  /* 0x000000040a0a7810 */ /* 0x000fc60007f3e0ff */
[----:B------:R-:W-:Y:S01]  /*0e80*/  UISETP.NE.AND UP0, UPT, UR4, URZ, UPT ;  /* 0x000000ff0400728c */ /* 0x000fe2000bf05270 */
[----:B0-----:R-:W-:Y:S01]  /*0e90*/  IADD3.X R3, PT, PT, RZ, R3, RZ, P1, !PT ;  /* 0x00000003ff037210 */ /* 0x001fe20000ffe4ff */
[----:B--2--5:R-:W-:-:S04]  /*0ea0*/  FADD R8, R7, -R2 ;  /* 0x8000000207087221 */ /* 0x024fc80000000000 */
[----:B------:R-:W-:-:S05]  /*0eb0*/  FMUL R9, R8, R8 ;  /* 0x0000000808097220 */ /* 0x000fca0000400000 */
[----:B------:R-:W-:-:S04]  /*0ec0*/  FSETP.GEU.AND P0, PT, R9, R0, PT ;  /* 0x000000000900720b */ /* 0x000fc80003f0e000 */
[C---:B------:R-:W-:Y:S01]  /*0ed0*/  SEL R5, R6.reuse, R5, !P0 ;  /* 0x0000000506057207 */ /* 0x040fe20004000000 */
[----:B------:R-:W-:Y:S01]  /*0ee0*/  VIADD R6, R6, 0x1 ;  /* 0x0000000106067836 */ /* 0x000fe20000000000 */
[----:B------:R-:W-:Y:S01]  /*0ef0*/  FSEL R0, R9, R0, !P0 ;  /* 0x0000000009007208 */ /* 0x000fe20004000000 */
[----:B------:R-:W-:Y:S06]  /*0f00*/  BRA.U UP0, `(.L_x_22) ;  /* 0xfffffffd00cc7547 */ /* 0x000fec000b83ffff */
.L_x_17:
[----:B------:R-:W0:Y:S08]  /*0f10*/  LDC.64 R2, c[0x0][0x390] ;  /* 0x0000e400ff027b82 */ /* 0x000e300000000a00 */
[----:B-----5:R-:W1:Y:S01]  /*0f20*/  LDC.64 R6, c[0x0][0x398] ;  /* 0x0000e600ff067b82 */ /* 0x020e620000000a00 */
[----:B0-----:R-:W-:-:S05]  /*0f30*/  IMAD.WIDE R2, R4, 0x4, R2 ;  /* 0x0000000404027825 */ /* 0x001fca00078e0202 */
[----:B------:R-:W-:Y:S04]  /*0f40*/  STG.E desc[UR10][R2.64], R5 ;  /* 0x0000000502007986 */ /* 0x000fe8000c10190a */
[----:B-1----:R-:W-:Y:S01]  /*0f50*/  REDG.E.ADD.F32.FTZ.RN.STRONG.GPU desc[UR10][R6.64], R0 ;  /* 0x00000000060079a6 */ /* 0x002fe2000c12f30a */
[----:B------:R-:W-:Y:S05]  /*0f60*/  EXIT ;  /* 0x000000000000794d */ /* 0x000fea0003800000 */
.L_x_23:
        /* <DEDUP_REMOVED lines=9> */
.L_x_28:


//--------------------- .nv.shared.reserved.0     --------------------------
	.section	.nv.shared.reserved.0,"aw",@nobits
	.weak		__nv_reservedSMEM_offset_0_alias
	.size		__nv_reservedSMEM_offset_0_alias, 0, 64
	.other		__nv_reservedSMEM_offset_0_alias,@"STO_CUDA_RESERVED_SHARED STV_DEFAULT"
__nv_reservedSMEM_offset_0_alias:
	.zero		0
	.zero		64


//--------------------- .nv.constant0._Z23update_centroids_kernelPKfPfS0_PKii --------------------------
	.section	.nv.constant0._Z23update_centroids_kernelPKfPfS0_PKii,"a",@progbits
	.sectionflags	@""
	.align	4
.nv.constant0._Z23update_centroids_kernelPKfPfS0_PKii:
	.zero		932


//--------------------- .nv.constant0._Z18update_sums_kernelPKfPKiPfPii --------------------------
	.section	.nv.constant0._Z18update_sums_kernelPKfPKiPfPii,"a",@progbits
	.sectionflags	@""
	.align	4
.nv.constant0._Z18update_sums_kernelPKfPKiPfPii:
	.zero		932


//--------------------- .nv.constant0._Z16zero_sums_kernelPfPii --------------------------
	.section	.nv.constant0._Z16zero_sums_kernelPfPii,"a",@progbits
	.sectionflags	@""
	.align	4
.nv.constant0._Z16zero_sums_kernelPfPii:
	.zero		916


//--------------------- .nv.constant0._Z17assignment_kernelPKfS0_PiPfii --------------------------
	.section	.nv.constant0._Z17assignment_kernelPKfS0_PiPfii,"a",@progbits
	.sectionflags	@""
	.align	4
.nv.constant0._Z17assignment_kernelPKfS0_PiPfii:
	.zero		936


//--------------------- SYMBOLS --------------------------

	.type		.nv.reservedSmem.offset0,@object
	.size		.nv.reservedSmem.offset0,0x4
